// auto-generated by cutlass_sweep.fmha — config: {"arch": "sm_90", "direction": "fwd", "dtype": "bf16", "head_dim": 64, "mask": "none", "schedule": "cooperative", "tile_kv": 64, "tile_q": 128}
#include "cutlass/cutlass.h"
#include "cute/tensor.hpp"
#include "cutlass/device_kernel.h"
#include "cutlass/kernel_hardware_info.h"
#include "88_hopper_fmha/collective/fmha_fusion.hpp"
#include "88_hopper_fmha/kernel/fmha_kernel_builder.hpp"

using namespace cute;
using Element = cutlass::bfloat16_t;
using TileShape = Shape<_128, _64, _64>;
using StrideQ = cute::tuple<int, _1, cute::tuple<int, int>>;
using StrideK = cute::tuple<int, _1, cute::tuple<int, int>>;
using StrideV = cute::tuple<int, cute::_1, cute::tuple<int, int>>;

using Kernel = typename cutlass::fmha::kernel::FmhaBuilder<
    Element, float, float,
    TileShape, StrideQ, StrideK, StrideV,
    cutlass::fmha::collective::DefaultFusion,
    cutlass::gemm::KernelTmaWarpSpecializedCooperative
  >::Kernel;

auto* _anchor = &cutlass::device_kernel<Kernel>;


// ===== COMPILED SASS (sm_90a) =====

	.target	sm_90a

	.elftype	@"ET_EXEC"


//--------------------- .note.nv.tkinfo           --------------------------
	.section	.note.nv.tkinfo,"",@"SHT_NOTE"
	.sectionflags	@"SHF_NOTE_NV_TKINFO"
	.tkinfo
        /*0018*/ 	.word	0x00000002
        /*0030*/ 	.string	""
        /*0030*/ 	.string	"ptxas"
        /*0030*/ 	.string	"Cuda compilation tools, release 13.0, V13.0.88"
        /*0030*/ 	.string	"Build cuda_13.0.r13.0/compiler.36424714_0"
        /*0030*/ 	.string	"-arch sm_90a -m 64 "



//--------------------- .note.nv.cuinfo           --------------------------
	.section	.note.nv.cuinfo,"",@"SHT_NOTE"
	.sectionflags	@"SHF_NOTE_NV_CUINFO"
        /*0018*/ 	.short	0x0002
        /*001a*/ 	.short	0x005a
        /*001c*/ 	.short	0x0082
	.zero		2


//--------------------- .nv.info                  --------------------------
	.section	.nv.info,"",@"SHT_CUDA_INFO"
	.align	4


	//----- nvinfo : EIATTR_REGCOUNT
	.align		4
        /*0000*/ 	.byte	0x04, 0x2f
        /*0002*/ 	.short	(.L_15 - .L_14)
	.align		4
.L_14:
        /*0004*/ 	.word	index@(_ZN7cutlass13device_kernelINS_4fmha6kernel28FmhaKernelTmaWarpSpecializedINS1_10collective30FmhaMainloopTmaWarpSpecializedINS_10bfloat16_tEffN4cute5tupleIJNS7_1CILi128EEENS9_ILi64EEESB_EEENS8_IJiNS9_ILi1EEENS8_IJiiEEEEEESF_SF_NS4_13DefaultFusionEJEEENS4_15FmhaFwdEpilogueIS6_fNS8_IJSB_SB_SB_EEEEENS2_23IndividualTileSchedulerEJEEEEEvNT_6ParamsE)
        /*0008*/ 	.word	0x000000a8


	//----- nvinfo : EIATTR_FRAME_SIZE
	.align		4
.L_15:
        /*000c*/ 	.byte	0x04, 0x11
        /*000e*/ 	.short	(.L_17 - .L_16)
	.align		4
.L_16:
        /*0010*/ 	.word	index@($__internal_0_$__cuda_sm20_rcp_rn_f32_slowpath)
        /*0014*/ 	.word	0x00000000


	//----- nvinfo : EIATTR_FRAME_SIZE
	.align		4
.L_17:
        /*0018*/ 	.byte	0x04, 0x11
        /*001a*/ 	.short	(.L_19 - .L_18)
	.align		4
.L_18:
        /*001c*/ 	.word	index@(_ZN7cutlass13device_kernelINS_4fmha6kernel28FmhaKernelTmaWarpSpecializedINS1_10collective30FmhaMainloopTmaWarpSpecializedINS_10bfloat16_tEffN4cute5tupleIJNS7_1CILi128EEENS9_ILi64EEESB_EEENS8_IJiNS9_ILi1EEENS8_IJiiEEEEEESF_SF_NS4_13DefaultFusionEJEEENS4_15FmhaFwdEpilogueIS6_fNS8_IJSB_SB_SB_EEEEENS2_23IndividualTileSchedulerEJEEEEEvNT_6ParamsE)
        /*0020*/ 	.word	0x00000000


	//----- nvinfo : EIATTR_MIN_STACK_SIZE
	.align		4
.L_19:
        /*0024*/ 	.byte	0x04, 0x12
        /*0026*/ 	.short	(.L_21 - .L_20)
	.align		4
.L_20:
        /*0028*/ 	.word	index@(_ZN7cutlass13device_kernelINS_4fmha6kernel28FmhaKernelTmaWarpSpecializedINS1_10collective30FmhaMainloopTmaWarpSpecializedINS_10bfloat16_tEffN4cute5tupleIJNS7_1CILi128EEENS9_ILi64EEESB_EEENS8_IJiNS9_ILi1EEENS8_IJiiEEEEEESF_SF_NS4_13DefaultFusionEJEEENS4_15FmhaFwdEpilogueIS6_fNS8_IJSB_SB_SB_EEEEENS2_23IndividualTileSchedulerEJEEEEEvNT_6ParamsE)
        /*002c*/ 	.word	0x00000000
.L_21:


//--------------------- .nv.compat                --------------------------
	.section	.nv.compat,"",@"SHT_CUDA_COMPAT_INFO"
	.align	4
        /*0000*/ 	.byte	0x02, 0x09, 0x01, 0x00, 0x02, 0x02, 0x04, 0x00, 0x02, 0x05, 0x05, 0x00, 0x03, 0x07, 0x01, 0x01
        /*0010*/ 	.byte	0x02, 0x03, 0x01, 0x00, 0x02, 0x06, 0x01, 0x00, 0x04, 0x0b, 0x08, 0x00, 0x00, 0x00, 0x00, 0x00
        /*0020*/ 	.byte	0x00, 0x00, 0x00, 0x00


//--------------------- .nv.info._ZN7cutlass13device_kernelINS_4fmha6kernel28FmhaKernelTmaWarpSpecializedINS1_10collective30FmhaMainloopTmaWarpSpecializedINS_10bfloat16_tEffN4cute5tupleIJNS7_1CILi128EEENS9_ILi64EEESB_EEENS8_IJiNS9_ILi1EEENS8_IJiiEEEEEESF_SF_NS4_13DefaultFusionEJEEENS4_15FmhaFwdEpilogueIS6_fNS8_IJSB_SB_SB_EEEEENS2_23IndividualTileSchedulerEJEEEEEvNT_6ParamsE --------------------------
	.section	.nv.info._ZN7cutlass13device_kernelINS_4fmha6kernel28FmhaKernelTmaWarpSpecializedINS1_10collective30FmhaMainloopTmaWarpSpecializedINS_10bfloat16_tEffN4cute5tupleIJNS7_1CILi128EEENS9_ILi64EEESB_EEENS8_IJiNS9_ILi1EEENS8_IJiiEEEEEESF_SF_NS4_13DefaultFusionEJEEENS4_15FmhaFwdEpilogueIS6_fNS8_IJSB_SB_SB_EEEEENS2_23IndividualTileSchedulerEJEEEEEvNT_6ParamsE,"",@"SHT_CUDA_INFO"
	.sectionflags	@""
	.align	4


	//----- nvinfo : EIATTR_CUDA_API_VERSION
	.align		4
        /*0000*/ 	.byte	0x04, 0x37
        /*0002*/ 	.short	(.L_23 - .L_22)
.L_22:
        /*0004*/ 	.word	0x00000082


	//----- nvinfo : EIATTR_KPARAM_INFO
	.align		4
.L_23:
        /*0008*/ 	.byte	0x04, 0x17
        /*000a*/ 	.short	(.L_25 - .L_24)
.L_24:
        /*000c*/ 	.word	0x00000000
        /*0010*/ 	.short	0x0000
        /*0012*/ 	.short	0x0070
        /*0014*/ 	.byte	0x00, 0xf0, 0x01, 0x20


	//----- nvinfo : EIATTR_SPARSE_MMA_MASK
	.align		4
.L_25:
        /*0018*/ 	.byte	0x03, 0x50
        /*001a*/ 	.short	0x0000


	//----- nvinfo : EIATTR_MAXREG_COUNT
	.align		4
        /*001c*/ 	.byte	0x03, 0x1b
        /*001e*/ 	.short	0x00a8


	//----- nvinfo : EIATTR_NUM_BARRIERS
	.align		4
        /*0020*/ 	.byte	0x02, 0x4c
        /*0022*/ 	.byte	0x02
	.zero		1


	//----- nvinfo : EIATTR_EXTERNS
	.align		4
        /*0024*/ 	.byte	0x04, 0x0f
        /*0026*/ 	.short	(.L_27 - .L_26)


	//   ....[0]....
	.align		4
.L_26:
        /*0028*/ 	.word	index@(__assertfail)


	//----- nvinfo : EIATTR_MERCURY_ISA_VERSION
	.align		4
.L_27:
        /*002c*/ 	.byte	0x03, 0x5f
        /*002e*/ 	.short	0x0101


	//----- nvinfo : EIATTR_INT_WARP_WIDE_INSTR_OFFSETS
	.align		4
        /*0030*/ 	.byte	0x04, 0x31
        /*0032*/ 	.short	(.L_29 - .L_28)


	//   ....[0]....
.L_28:
        /*0034*/ 	.word	0x000006f0


	//   ....[1]....
        /*0038*/ 	.word	0x00000700


	//   ....[2]....
        /*003c*/ 	.word	0x00000710


	//   ....[3]....
        /*0040*/ 	.word	0x00000720


	//   ....[4]....
        /*0044*/ 	.word	0x00000790


	//----- nvinfo : EIATTR_COOP_GROUP_MASK_REGIDS
	.align		4
.L_29:
        /*0048*/ 	.byte	0x04, 0x29
        /*004a*/ 	.short	(.L_31 - .L_30)


	//   ....[0]....
.L_30:
        /*004c*/ 	.word	0xffffffff


	//   ....[1]....
        /*0050*/ 	.word	0xffffffff


	//   ....[2]....
        /*0054*/ 	.word	0xffffffff


	//   ....[3]....
        /*0058*/ 	.word	0xffffffff


	//   ....[4]....
        /*005c*/ 	.word	0xffffffff


	//   ....[5]....
        /*0060*/ 	.word	0xffffffff


	//   ....[6]....
        /*0064*/ 	.word	0xffffffff


	//   ....[7]....
        /*0068*/ 	.word	0xffffffff


	//   ....[8]....
        /*006c*/ 	.word	0xffffffff


	//   ....[9]....
        /*0070*/ 	.word	0xffffffff


	//   ....[10]....
        /*0074*/ 	.word	0xffffffff


	//   ....[11]....
        /*0078*/ 	.word	0xffffffff


	//   ....[12]....
        /*007c*/ 	.word	0xffffffff


	//   ....[13]....
        /*0080*/ 	.word	0xffffffff


	//   ....[14]....
        /*0084*/ 	.word	0xffffffff


	//   ....[15]....
        /*0088*/ 	.word	0xffffffff


	//   ....[16]....
        /*008c*/ 	.word	0xffffffff


	//   ....[17]....
        /*0090*/ 	.word	0xffffffff


	//----- nvinfo : EIATTR_COOP_GROUP_INSTR_OFFSETS
	.align		4
.L_31:
        /*0094*/ 	.byte	0x04, 0x28
        /*0096*/ 	.short	(.L_33 - .L_32)


	//   ....[0]....
.L_32:
        /*0098*/ 	.word	0x00000050


	//   ....[1]....
        /*009c*/ 	.word	0x00000080


	//   ....[2]....
        /*00a0*/ 	.word	0x000001b0


	//   ....[3]....
        /*00a4*/ 	.word	0x00000370


	//   ....[4]....
        /*00a8*/ 	.word	0x00000530


	//   ....[5]....
        /*00ac*/ 	.word	0x00000690


	//   ....[6]....
        /*00b0*/ 	.word	0x00001150


	//   ....[7]....
        /*00b4*/ 	.word	0x00001180


	//   ....[8]....
        /*00b8*/ 	.word	0x00001400


	//   ....[9]....
        /*00bc*/ 	.word	0x00001550


	//   ....[10]....
        /*00c0*/ 	.word	0x00002680


	//   ....[11]....
        /*00c4*/ 	.word	0x000026b0


	//   ....[12]....
        /*00c8*/ 	.word	0x000029c0


	//   ....[13]....
        /*00cc*/ 	.word	0x00002ac0


	//   ....[14]....
        /*00d0*/ 	.word	0x00003bc0


	//   ....[15]....
        /*00d4*/ 	.word	0x00003c00


	//   ....[16]....
        /*00d8*/ 	.word	0x00003c40


	//   ....[17]....
        /*00dc*/ 	.word	0x00003c50


	//----- nvinfo : EIATTR_REG_RECONFIG
	.align		4
.L_33:
        /*00e0*/ 	.byte	0x01, 0x54
	.zero		2


	//----- nvinfo : EIATTR_SYSCALL_OFFSETS
	.align		4
        /*00e4*/ 	.byte	0x04, 0x46
        /*00e6*/ 	.short	(.L_35 - .L_34)


	//   ....[0]....
.L_34:
        /*00e8*/ 	.word	0x00004630


	//   ....[1]....
        /*00ec*/ 	.word	0x00004790


	//----- nvinfo : EIATTR_MBARRIER_INSTR_OFFSETS
	.align		4
.L_35:
        /*00f0*/ 	.byte	0x04, 0x39
        /*00f2*/ 	.short	(.L_37 - .L_36)


	//   ....[0]....
.L_36:
        /*00f4*/ 	.word	0x00000320
        /*00f8*/ 	.word	0x000000ff
        /*00fc*/ 	.word	0x0000e050
        /*0100*/ 	.short	0x0100
        /*0102*/ 	.byte	0x0b
	.zero		1


	//   ....[1]....
        /*0104*/ 	.word	0x00000330
        /*0108*/ 	.word	0x000000ff
        /*010c*/ 	.word	0x0000e060
        /*0110*/ 	.short	0x0100
        /*0112*/ 	.byte	0x0b
	.zero		1


	//   ....[2]....
        /*0114*/ 	.word	0x00000340
        /*0118*/ 	.word	0x000000ff
        /*011c*/ 	.word	0x0000e058
        /*0120*/ 	.short	0x0100
        /*0122*/ 	.byte	0x0b
	.zero		1


	//   ....[3]....
        /*0124*/ 	.word	0x00000350
        /*0128*/ 	.word	0x000000ff
        /*012c*/ 	.word	0x0000e068
        /*0130*/ 	.short	0x0100
        /*0132*/ 	.byte	0x0b
	.zero		1


	//   ....[4]....
        /*0134*/ 	.word	0x00000480
        /*0138*/ 	.word	0x000000ff
        /*013c*/ 	.word	0x0000e000
        /*0140*/ 	.short	0x0100
        /*0142*/ 	.byte	0x0b
	.zero		1


	//   ....[5]....
        /*0144*/ 	.word	0x00000490
        /*0148*/ 	.word	0x000000ff
        /*014c*/ 	.word	0x0000e028
        /*0150*/ 	.short	0x0100
        /*0152*/ 	.byte	0x0b
	.zero		1


	//   ....[6]....
        /*0154*/ 	.word	0x000004a0
        /*0158*/ 	.word	0x000000ff
        /*015c*/ 	.word	0x0000e008
        /*0160*/ 	.short	0x0100
        /*0162*/ 	.byte	0x0b
	.zero		1


	//   ....[7]....
        /*0164*/ 	.word	0x000004b0
        /*0168*/ 	.word	0x000000ff
        /*016c*/ 	.word	0x0000e030
        /*0170*/ 	.short	0x0100
        /*0172*/ 	.byte	0x0b
	.zero		1


	//   ....[8]....
        /*0174*/ 	.word	0x000004c0
        /*0178*/ 	.word	0x000000ff
        /*017c*/ 	.word	0x0000e010
        /*0180*/ 	.short	0x0100
        /*0182*/ 	.byte	0x0b
	.zero		1


	//   ....[9]....
        /*0184*/ 	.word	0x000004d0
        /*0188*/ 	.word	0x000000ff
        /*018c*/ 	.word	0x0000e038
        /*0190*/ 	.short	0x0100
        /*0192*/ 	.byte	0x0b
	.zero		1


	//   ....[10]....
        /*0194*/ 	.word	0x000004e0
        /*0198*/ 	.word	0x000000ff
        /*019c*/ 	.word	0x0000e018
        /*01a0*/ 	.short	0x0100
        /*01a2*/ 	.byte	0x0b
	.zero		1


	//   ....[11]....
        /*01a4*/ 	.word	0x000004f0
        /*01a8*/ 	.word	0x000000ff
        /*01ac*/ 	.word	0x0000e040
        /*01b0*/ 	.short	0x0100
        /*01b2*/ 	.byte	0x0b
	.zero		1


	//   ....[12]....
        /*01b4*/ 	.word	0x00000500
        /*01b8*/ 	.word	0x000000ff
        /*01bc*/ 	.word	0x0000e020
        /*01c0*/ 	.short	0x0100
        /*01c2*/ 	.byte	0x0b
	.zero		1


	//   ....[13]....
        /*01c4*/ 	.word	0x00000510
        /*01c8*/ 	.word	0x000000ff
        /*01cc*/ 	.word	0x0000e048
        /*01d0*/ 	.short	0x0100
        /*01d2*/ 	.byte	0x0b
	.zero		1


	//   ....[14]....
        /*01d4*/ 	.word	0x00000640
        /*01d8*/ 	.word	0x000000ff
        /*01dc*/ 	.word	0x0000e070
        /*01e0*/ 	.short	0x0100
        /*01e2*/ 	.byte	0x0b
	.zero		1


	//   ....[15]....
        /*01e4*/ 	.word	0x00000650
        /*01e8*/ 	.word	0x000000ff
        /*01ec*/ 	.word	0x0000e080
        /*01f0*/ 	.short	0x0100
        /*01f2*/ 	.byte	0x0b
	.zero		1


	//   ....[16]....
        /*01f4*/ 	.word	0x00000660
        /*01f8*/ 	.word	0x000000ff
        /*01fc*/ 	.word	0x0000e078
        /*0200*/ 	.short	0x0100
        /*0202*/ 	.byte	0x0b
	.zero		1


	//   ....[17]....
        /*0204*/ 	.word	0x00000670
        /*0208*/ 	.word	0x000000ff
        /*020c*/ 	.word	0x0000e088
        /*0210*/ 	.short	0x0100
        /*0212*/ 	.byte	0x0b
	.zero		1


	//   ....[18]....
        /*0214*/ 	.word	0x000007b0
        /*0218*/ 	.word	0x000000ff
        /*021c*/ 	.word	0x0000e090
        /*0220*/ 	.short	0x0100
        /*0222*/ 	.byte	0x08
	.zero		1


	//   ....[19]....
        /*0224*/ 	.word	0x000007c0
        /*0228*/ 	.word	0x000000ff
        /*022c*/ 	.word	0x0000e098
        /*0230*/ 	.short	0x0100
        /*0232*/ 	.byte	0x08
	.zero		1


	//   ....[20]....
        /*0234*/ 	.word	0x000007d0
        /*0238*/ 	.word	0x000000ff
        /*023c*/ 	.word	0x0000e0a0
        /*0240*/ 	.short	0x0100
        /*0242*/ 	.byte	0x08
	.zero		1


	//   ....[21]....
        /*0244*/ 	.word	0x000007e0
        /*0248*/ 	.word	0x000000ff
        /*024c*/ 	.word	0x0000e0a8
        /*0250*/ 	.short	0x0100
        /*0252*/ 	.byte	0x08
	.zero		1


	//   ....[22]....
        /*0254*/ 	.word	0x000008e0
        /*0258*/ 	.word	0x000000ff
        /*025c*/ 	.word	0x0000e0c0
        /*0260*/ 	.short	0x0100
        /*0262*/ 	.byte	0x0b
	.zero		1


	//   ....[23]....
        /*0264*/ 	.word	0x000008f0
        /*0268*/ 	.word	0x000000ff
        /*026c*/ 	.word	0x0000e0d0
        /*0270*/ 	.short	0x0100
        /*0272*/ 	.byte	0x0b
	.zero		1


	//   ....[24]....
        /*0274*/ 	.word	0x00000900
        /*0278*/ 	.word	0x000000ff
        /*027c*/ 	.word	0x0000e0c8
        /*0280*/ 	.short	0x0100
        /*0282*/ 	.byte	0x0b
	.zero		1


	//   ....[25]....
        /*0284*/ 	.word	0x00000910
        /*0288*/ 	.word	0x000000ff
        /*028c*/ 	.word	0x0000e0d8
        /*0290*/ 	.short	0x0100
        /*0292*/ 	.byte	0x0b
	.zero		1


	//   ....[26]....
        /*0294*/ 	.word	0x00000d10
        /*0298*/ 	.word	0x000000ff
        /*029c*/ 	.word	0x0000e050
        /*02a0*/ 	.short	0x010a
        /*02a2*/ 	.byte	0x06
	.zero		1


	//   ....[27]....
        /*02a4*/ 	.word	0x00000d80
        /*02a8*/ 	.word	0x000000ff
        /*02ac*/ 	.word	0x0000e000
        /*02b0*/ 	.short	0x010a
        /*02b2*/ 	.byte	0x25
	.zero		1


	//   ....[28]....
        /*02b4*/ 	.word	0x00000df0
        /*02b8*/ 	.word	0x000000ff
        /*02bc*/ 	.word	0x00000000
        /*02c0*/ 	.short	0x010a
        /*02c2*/ 	.byte	0x0a
	.zero		1


	//   ....[29]....
        /*02c4*/ 	.word	0x00001f70
        /*02c8*/ 	.word	0x00000016
        /*02cc*/ 	.word	0x00000000
        /*02d0*/ 	.short	0x0101
        /*02d2*/ 	.byte	0x17
	.zero		1


	//   ....[30]....
        /*02d4*/ 	.word	0x00002040
        /*02d8*/ 	.word	0x000000ff
        /*02dc*/ 	.word	0x0000e008
        /*02e0*/ 	.short	0x010a
        /*02e2*/ 	.byte	0x25
	.zero		1


	//   ....[31]....
        /*02e4*/ 	.word	0x00002230
        /*02e8*/ 	.word	0x000000ff
        /*02ec*/ 	.word	0x00000000
        /*02f0*/ 	.short	0x0101
        /*02f2*/ 	.byte	0x06
	.zero		1


	//   ....[32]....
        /*02f4*/ 	.word	0x00002390
        /*02f8*/ 	.word	0x000000ff
        /*02fc*/ 	.word	0x0000e000
        /*0300*/ 	.short	0x010a
        /*0302*/ 	.byte	0x06
	.zero		1


	//   ....[33]....
        /*0304*/ 	.word	0x00003540
        /*0308*/ 	.word	0x000000ff
        /*030c*/ 	.word	0x0000e000
        /*0310*/ 	.short	0x010a
        /*0312*/ 	.byte	0x06
	.zero		1


	//   ....[34]....
        /*0314*/ 	.word	0x00003850
        /*0318*/ 	.word	0x000000ff
        /*031c*/ 	.word	0x0000e000
        /*0320*/ 	.short	0x010a
        /*0322*/ 	.byte	0x06
	.zero		1


	//   ....[35]....
        /*0324*/ 	.word	0x00003a10
        /*0328*/ 	.word	0x000000ff
        /*032c*/ 	.word	0x00000000
        /*0330*/ 	.short	0x0101
        /*0332*/ 	.byte	0x06
	.zero		1


	//   ....[36]....
        /*0334*/ 	.word	0x00003ac0
        /*0338*/ 	.word	0x000000ff
        /*033c*/ 	.word	0x00000000
        /*0340*/ 	.short	0x0101
        /*0342*/ 	.byte	0x06
	.zero		1


	//   ....[37]....
        /*0344*/ 	.word	0x00004160
        /*0348*/ 	.word	0x000000ff
        /*034c*/ 	.word	0x0000e098
        /*0350*/ 	.short	0x010a
        /*0352*/ 	.byte	0x04
	.zero		1


	//   ....[38]....
        /*0354*/ 	.word	0x00004f70
        /*0358*/ 	.word	0x00000000
        /*035c*/ 	.word	0x0000e090
        /*0360*/ 	.short	0x0101
        /*0362*/ 	.byte	0x25
	.zero		1


	//   ....[39]....
        /*0364*/ 	.word	0x000050c0
        /*0368*/ 	.word	0x00000003
        /*036c*/ 	.word	0x0000e060
        /*0370*/ 	.short	0x010a
        /*0372*/ 	.byte	0x3f
	.zero		1


	//   ....[40]....
        /*0374*/ 	.word	0x00005320
        /*0378*/ 	.word	0x00000000
        /*037c*/ 	.word	0x0000e028
        /*0380*/ 	.short	0x010a
        /*0382*/ 	.byte	0x3f
	.zero		1


	//   ....[41]....
        /*0384*/ 	.word	0x00005560
        /*0388*/ 	.word	0x00000004
        /*038c*/ 	.word	0x0000e060
        /*0390*/ 	.short	0x010a
        /*0392*/ 	.byte	0x3f
	.zero		1


	//   ....[42]....
        /*0394*/ 	.word	0x000057d0
        /*0398*/ 	.word	0x00000003
        /*039c*/ 	.word	0x0000e028
        /*03a0*/ 	.short	0x010a
        /*03a2*/ 	.byte	0x3f
	.zero		1


	//   ....[43]....
        /*03a4*/ 	.word	0x00005b00
        /*03a8*/ 	.word	0x00000006
        /*03ac*/ 	.word	0x0000e028
        /*03b0*/ 	.short	0x010a
        /*03b2*/ 	.byte	0x3f
	.zero		1


	//   ....[44]....
        /*03b4*/ 	.word	0x00005d70
        /*03b8*/ 	.word	0x00000006
        /*03bc*/ 	.word	0x0000e028
        /*03c0*/ 	.short	0x010a
        /*03c2*/ 	.byte	0x3f
	.zero		1


	//   ....[45]....
        /*03c4*/ 	.word	0x00005fd0
        /*03c8*/ 	.word	0x00000003
        /*03cc*/ 	.word	0x0000e050
        /*03d0*/ 	.short	0x010a
        /*03d2*/ 	.byte	0x3f
	.zero		1


	//   ....[46]....
        /*03d4*/ 	.word	0x00006030
        /*03d8*/ 	.word	0x00000003
        /*03dc*/ 	.word	0x0000e000
        /*03e0*/ 	.short	0x010a
        /*03e2*/ 	.byte	0x3f
	.zero		1


	//   ....[47]....
        /*03e4*/ 	.word	0x00006090
        /*03e8*/ 	.word	0x00000003
        /*03ec*/ 	.word	0x00000000
        /*03f0*/ 	.short	0x010a
        /*03f2*/ 	.byte	0x3f
	.zero		1


	//   ....[48]....
        /*03f4*/ 	.word	0x000060f0
        /*03f8*/ 	.word	0x00000005
        /*03fc*/ 	.word	0x0000e008
        /*0400*/ 	.short	0x010a
        /*0402*/ 	.byte	0x3f
	.zero		1


	//   ....[49]....
        /*0404*/ 	.word	0x00006150
        /*0408*/ 	.word	0x00000004
        /*040c*/ 	.word	0x0000e000
        /*0410*/ 	.short	0x010a
        /*0412*/ 	.byte	0x3f
	.zero		1


	//   ....[50]....
        /*0414*/ 	.word	0x000061b0
        /*0418*/ 	.word	0x00000008
        /*041c*/ 	.word	0x0000e000
        /*0420*/ 	.short	0x010a
        /*0422*/ 	.byte	0x3f
	.zero		1


	//   ....[51]....
        /*0424*/ 	.word	0x00006210
        /*0428*/ 	.word	0x00000003
        /*042c*/ 	.word	0x0000e098
        /*0430*/ 	.short	0x010a
        /*0432*/ 	.byte	0x3f
	.zero		1


	//   ....[52]....
        /*0434*/ 	.word	0x00006260
        /*0438*/ 	.word	0x00000003
        /*043c*/ 	.word	0x0000e060
        /*0440*/ 	.short	0x010a
        /*0442*/ 	.byte	0x3f
	.zero		1


	//   ....[53]....
        /*0444*/ 	.word	0x000062b0
        /*0448*/ 	.word	0x00000000
        /*044c*/ 	.word	0x0000e028
        /*0450*/ 	.short	0x010a
        /*0452*/ 	.byte	0x3f
	.zero		1


	//   ....[54]....
        /*0454*/ 	.word	0x00006300
        /*0458*/ 	.word	0x00000004
        /*045c*/ 	.word	0x0000e060
        /*0460*/ 	.short	0x010a
        /*0462*/ 	.byte	0x3f
	.zero		1


	//   ....[55]....
        /*0464*/ 	.word	0x00006350
        /*0468*/ 	.word	0x00000003
        /*046c*/ 	.word	0x0000e028
        /*0470*/ 	.short	0x010a
        /*0472*/ 	.byte	0x3f
	.zero		1


	//   ....[56]....
        /*0474*/ 	.word	0x000063a0
        /*0478*/ 	.word	0x00000006
        /*047c*/ 	.word	0x0000e028
        /*0480*/ 	.short	0x010a
        /*0482*/ 	.byte	0x3f
	.zero		1


	//   ....[57]....
        /*0484*/ 	.word	0x000063f0
        /*0488*/ 	.word	0x00000006
        /*048c*/ 	.word	0x0000e028
        /*0490*/ 	.short	0x010a
        /*0492*/ 	.byte	0x3f
	.zero		1


	//----- nvinfo : EIATTR_NUM_MBARRIERS
	.align		4
.L_37:
        /*0494*/ 	.byte	0x03, 0x38
        /*0496*/ 	.short	0x001a


	//----- nvinfo : EIATTR_EXIT_INSTR_OFFSETS
	.align		4
        /*0498*/ 	.byte	0x04, 0x1c
        /*049a*/ 	.short	(.L_39 - .L_38)


	//   ....[0]....
.L_38:
        /*049c*/ 	.word	0x000009b0


	//   ....[1]....
        /*04a0*/ 	.word	0x00004f80


	//   ....[2]....
        /*04a4*/ 	.word	0x00004fc0


	//   ....[3]....
        /*04a8*/ 	.word	0x000059d0


	//   ....[4]....
        /*04ac*/ 	.word	0x00005fb0


	//----- nvinfo : EIATTR_MAX_THREADS
	.align		4
.L_39:
        /*04b0*/ 	.byte	0x04, 0x05
        /*04b2*/ 	.short	(.L_41 - .L_40)
.L_40:
        /*04b4*/ 	.word	0x00000180
        /*04b8*/ 	.word	0x00000001
        /*04bc*/ 	.word	0x00000001


	//----- nvinfo : EIATTR_CRS_STACK_SIZE
	.align		4
.L_41:
        /*04c0*/ 	.byte	0x04, 0x1e
        /*04c2*/ 	.short	(.L_43 - .L_42)
.L_42:
        /*04c4*/ 	.word	0x00000000


	//----- nvinfo : EIATTR_CBANK_PARAM_SIZE
	.align		4
.L_43:
        /*04c8*/ 	.byte	0x03, 0x19
        /*04ca*/ 	.short	0x0870


	//----- nvinfo : EIATTR_PARAM_CBANK
	.align		4
        /*04cc*/ 	.byte	0x04, 0x0a
        /*04ce*/ 	.short	(.L_45 - .L_44)
	.align		4
.L_44:
        /*04d0*/ 	.word	index@(.nv.constant0._ZN7cutlass13device_kernelINS_4fmha6kernel28FmhaKernelTmaWarpSpecializedINS1_10collective30FmhaMainloopTmaWarpSpecializedINS_10bfloat16_tEffN4cute5tupleIJNS7_1CILi128EEENS9_ILi64EEESB_EEENS8_IJiNS9_ILi1EEENS8_IJiiEEEEEESF_SF_NS4_13DefaultFusionEJEEENS4_15FmhaFwdEpilogueIS6_fNS8_IJSB_SB_SB_EEEEENS2_23IndividualTileSchedulerEJEEEEEvNT_6ParamsE)
        /*04d4*/ 	.short	0x0210
        /*04d6*/ 	.short	0x0870


	//----- nvinfo : EIATTR_SW_WAR
	.align		4
.L_45:
        /*04d8*/ 	.byte	0x04, 0x36
        /*04da*/ 	.short	(.L_47 - .L_46)
.L_46:
        /*04dc*/ 	.word	0x00000008
.L_47:


//--------------------- .nv.callgraph             --------------------------
	.section	.nv.callgraph,"",@"SHT_CUDA_CALLGRAPH"
	.align	4
	.sectionentsize	8
	.align		4
        /*0000*/ 	.word	0x00000000
	.align		4
        /*0004*/ 	.word	0xffffffff
	.align		4
        /*0008*/ 	.word	index@(_ZN7cutlass13device_kernelINS_4fmha6kernel28FmhaKernelTmaWarpSpecializedINS1_10collective30FmhaMainloopTmaWarpSpecializedINS_10bfloat16_tEffN4cute5tupleIJNS7_1CILi128EEENS9_ILi64EEESB_EEENS8_IJiNS9_ILi1EEENS8_IJiiEEEEEESF_SF_NS4_13DefaultFusionEJEEENS4_15FmhaFwdEpilogueIS6_fNS8_IJSB_SB_SB_EEEEENS2_23IndividualTileSchedulerEJEEEEEvNT_6ParamsE)
	.align		4
        /*000c*/ 	.word	index@(__assertfail)
	.align		4
        /*0010*/ 	.word	0x00000000
	.align		4
        /*0014*/ 	.word	0xfffffffe
	.align		4
        /*0018*/ 	.word	0x00000000
	.align		4
        /*001c*/ 	.word	0xfffffffd
	.align		4
        /*0020*/ 	.word	0x00000000
	.align		4
        /*0024*/ 	.word	0xfffffffc


//--------------------- .nv.constant4             --------------------------
	.section	.nv.constant4,"a",@progbits
	.align	8
	.align		8
.nv.constant4:
        /*0000*/ 	.dword	__assertfail
	.align		8
        /*0008*/ 	.dword	__unnamed_1
	.align		8
        /*0010*/ 	.dword	_ZN39_INTERNAL_711328b1_4_k_cu_af1ff224_27824cuda3std3__45__cpo5beginE
	.align		8
        /*0018*/ 	.dword	_ZN39_INTERNAL_711328b1_4_k_cu_af1ff224_27824cuda3std3__45__cpo3endE
	.align		8
        /*0020*/ 	.dword	_ZN39_INTERNAL_711328b1_4_k_cu_af1ff224_27824cuda3std3__45__cpo6cbeginE
	.align		8
        /*0028*/ 	.dword	_ZN39_INTERNAL_711328b1_4_k_cu_af1ff224_27824cuda3std3__45__cpo4cendE
	.align		8
        /*0030*/ 	.dword	_ZN39_INTERNAL_711328b1_4_k_cu_af1ff224_27824cuda3std3__441_GLOBAL__N__711328b1_4_k_cu_af1ff224_27826ignoreE
	.align		8
        /*0038*/ 	.dword	_ZN39_INTERNAL_711328b1_4_k_cu_af1ff224_27824cuda3std3__419piecewise_constructE
	.align		8
        /*0040*/ 	.dword	_ZN39_INTERNAL_711328b1_4_k_cu_af1ff224_27824cuda3std3__48in_placeE
	.align		8
        /*0048*/ 	.dword	_ZN39_INTERNAL_711328b1_4_k_cu_af1ff224_27824cuda3std6ranges3__45__cpo4swapE
	.align		8
        /*0050*/ 	.dword	_ZN39_INTERNAL_711328b1_4_k_cu_af1ff224_27824cuda3std6ranges3__45__cpo9iter_moveE
	.align		8
        /*0058*/ 	.dword	_ZN39_INTERNAL_711328b1_4_k_cu_af1ff224_27824cute7productE
	.align		8
        /*0060*/ 	.dword	_ZN39_INTERNAL_711328b1_4_k_cu_af1ff224_27824cute1_E
	.align		8
        /*0068*/ 	.dword	$str$24
	.align		8
        /*0070*/ 	.dword	$str$25


//--------------------- .text._ZN7cutlass13device_kernelINS_4fmha6kernel28FmhaKernelTmaWarpSpecializedINS1_10collective30FmhaMainloopTmaWarpSpecializedINS_10bfloat16_tEffN4cute5tupleIJNS7_1CILi128EEENS9_ILi64EEESB_EEENS8_IJiNS9_ILi1EEENS8_IJiiEEEEEESF_SF_NS4_13DefaultFusionEJEEENS4_15FmhaFwdEpilogueIS6_fNS8_IJSB_SB_SB_EEEEENS2_23IndividualTileSchedulerEJEEEEEvNT_6ParamsE --------------------------
	.section	.text._ZN7cutlass13device_kernelINS_4fmha6kernel28FmhaKernelTmaWarpSpecializedINS1_10collective30FmhaMainloopTmaWarpSpecializedINS_10bfloat16_tEffN4cute5tupleIJNS7_1CILi128EEENS9_ILi64EEESB_EEENS8_IJiNS9_ILi1EEENS8_IJiiEEEEEESF_SF_NS4_13DefaultFusionEJEEENS4_15FmhaFwdEpilogueIS6_fNS8_IJSB_SB_SB_EEEEENS2_23IndividualTileSchedulerEJEEEEEvNT_6ParamsE,"ax",@progbits
	.align	128
.text._ZN7cutlass13device_kernelINS_4fmha6kernel28FmhaKernelTmaWarpSpecializedINS1_10collective30FmhaMainloopTmaWarpSpecializedINS_10bfloat16_tEffN4cute5tupleIJNS7_1CILi128EEENS9_ILi64EEESB_EEENS8_IJiNS9_ILi1EEENS8_IJiiEEEEEESF_SF_NS4_13DefaultFusionEJEEENS4_15FmhaFwdEpilogueIS6_fNS8_IJSB_SB_SB_EEEEENS2_23IndividualTileSchedulerEJEEEEEvNT_6ParamsE:
        .type           _ZN7cutlass13device_kernelINS_4fmha6kernel28FmhaKernelTmaWarpSpecializedINS1_10collective30FmhaMainloopTmaWarpSpecializedINS_10bfloat16_tEffN4cute5tupleIJNS7_1CILi128EEENS9_ILi64EEESB_EEENS8_IJiNS9_ILi1EEENS8_IJiiEEEEEESF_SF_NS4_13DefaultFusionEJEEENS4_15FmhaFwdEpilogueIS6_fNS8_IJSB_SB_SB_EEEEENS2_23IndividualTileSchedulerEJEEEEEvNT_6ParamsE,@function
        .size           _ZN7cutlass13device_kernelINS_4fmha6kernel28FmhaKernelTmaWarpSpecializedINS1_10collective30FmhaMainloopTmaWarpSpecializedINS_10bfloat16_tEffN4cute5tupleIJNS7_1CILi128EEENS9_ILi64EEESB_EEENS8_IJiNS9_ILi1EEENS8_IJiiEEEEEESF_SF_NS4_13DefaultFusionEJEEENS4_15FmhaFwdEpilogueIS6_fNS8_IJSB_SB_SB_EEEEENS2_23IndividualTileSchedulerEJEEEEEvNT_6ParamsE,(.L_x_106 - _ZN7cutlass13device_kernelINS_4fmha6kernel28FmhaKernelTmaWarpSpecializedINS1_10collective30FmhaMainloopTmaWarpSpecializedINS_10bfloat16_tEffN4cute5tupleIJNS7_1CILi128EEENS9_ILi64EEESB_EEENS8_IJiNS9_ILi1EEENS8_IJiiEEEEEESF_SF_NS4_13DefaultFusionEJEEENS4_15FmhaFwdEpilogueIS6_fNS8_IJSB_SB_SB_EEEEENS2_23IndividualTileSchedulerEJEEEEEvNT_6ParamsE)
        .other          _ZN7cutlass13device_kernelINS_4fmha6kernel28FmhaKernelTmaWarpSpecializedINS1_10collective30FmhaMainloopTmaWarpSpecializedINS_10bfloat16_tEffN4cute5tupleIJNS7_1CILi128EEENS9_ILi64EEESB_EEENS8_IJiNS9_ILi1EEENS8_IJiiEEEEEESF_SF_NS4_13DefaultFusionEJEEENS4_15FmhaFwdEpilogueIS6_fNS8_IJSB_SB_SB_EEEEENS2_23IndividualTileSchedulerEJEEEEEvNT_6ParamsE,@"STO_CUDA_ENTRY STV_DEFAULT"
_ZN7cutlass13device_kernelINS_4fmha6kernel28FmhaKernelTmaWarpSpecializedINS1_10collective30FmhaMainloopTmaWarpSpecializedINS_10bfloat16_tEffN4cute5tupleIJNS7_1CILi128EEENS9_ILi64EEESB_EEENS8_IJiNS9_ILi1EEENS8_IJiiEEEEEESF_SF_NS4_13DefaultFusionEJEEENS4_15FmhaFwdEpilogueIS6_fNS8_IJSB_SB_SB_EEEEENS2_23IndividualTileSchedulerEJEEEEEvNT_6ParamsE:
[----:B------:R-:W1:Y:S01]  /*0000*/  LDC R1, c[0x0][0x28] ;  /* 0x00000a00ff017b82 */ /* 0x000e620000000800 */
[----:B------:R-:W2:Y:S01]  /*0010*/  S2R R6, SR_TID.X ;  /* 0x0000000000067919 */ /* 0x000ea20000002100 */
[----:B------:R-:W-:Y:S01]  /*0020*/  ELECT P1, URZ, PT ;  /* 0x00000000003f782f */ /* 0x000fe20003820000 */
[----:B------:R-:W-:Y:S01]  /*0030*/  BSSY B0, `(.L_x_0) ;  /* 0x0000017000007945 */ /* 0x000fe20003800000 */
[----:B--2---:R-:W-:-:S05]  /*0040*/  SHF.R.U32.HI R0, RZ, 0x5, R6 ;  /* 0x00000005ff007819 */ /* 0x004fca0000011606 */
[----:B------:R-:W2:Y:S02]  /*0050*/  SHFL.IDX PT, R2, R0, RZ, 0x1f ;  /* 0x00001fff00027589 */ /* 0x000ea400000e0000 */
[----:B--2---:R-:W-:Y:S02]  /*0060*/  R2UR UR4, R2 ;  /* 0x00000000020472ca */ /* 0x004fe400000e0000 */
[----:B------:R-:W-:-:S06]  /*0070*/  SHF.R.U32.HI R2, RZ, 0x7, R6 ;  /* 0x00000007ff027819 */ /* 0x000fcc0000011606 */
[----:B------:R-:W2:Y:S05]  /*0080*/  SHFL.IDX PT, R2, R2, RZ, 0x1f ;  /* 0x00001fff02027589 */ /* 0x000eaa00000e0000 */
[----:B------:R-:W-:Y:S02]  /*0090*/  USHF.R.S32.HI UR5, URZ, 0x1f, UR4 ;  /* 0x0000001f3f057899 */ /* 0x000fe40008011404 */
[----:B------:R-:W-:Y:S02]  /*00a0*/  ISETP.NE.OR P0, PT, RZ, UR4, !P1 ;  /* 0x00000004ff007c0c */ /* 0x000fe4000cf05670 */
[----:B------:R-:W-:-:S04]  /*00b0*/  ULEA.HI UR5, UR5, UR4, URZ, 0x2 ;  /* 0x0000000405057291 */ /* 0x000fc8000f8f103f */
[----:B------:R-:W-:-:S04]  /*00c0*/  ULOP3.LUT UR5, UR5, 0xfffffffc, URZ, 0xc0, !UPT ;  /* 0xfffffffc05057892 */ /* 0x000fc8000f8ec03f */
[----:B------:R-:W-:-:S03]  /*00d0*/  UIADD3 UR7, UR4, -UR5, URZ ;  /* 0x8000000504077290 */ /* 0x000fc6000fffe03f */
[----:B-1----:R-:W-:Y:S09]  /*00e0*/  @P0 BRA `(.L_x_1) ;  /* 0x00000000002c0947 */ /* 0x002ff20003800000 */
[----:B------:R-:W-:Y:S02]  /*00f0*/  ULDC.64 UR4, c[0x0][0x198] ;  /* 0x0000660000047ab9 */ /* 0x000fe40000000a00 */
[----:B------:R-:W-:Y:S02]  /*0100*/  UIADD3 UR8, UP0, UR4, 0xf0, URZ ;  /* 0x000000f004087890 */ /* 0x000fe4000ff1e03f */
[----:B------:R-:W-:Y:S02]  /*0110*/  UIADD3 UR10, UP1, UR4, 0x1f0, URZ ;  /* 0x000001f0040a7890 */ /* 0x000fe4000ff3e03f */
[----:B------:R-:W-:Y:S02]  /*0120*/  UIADD3 UR4, UP2, UR4, 0x2f0, URZ ;  /* 0x000002f004047890 */ /* 0x000fe4000ff5e03f */
[----:B------:R-:W-:Y:S02]  /*0130*/  UIADD3.X UR9, URZ, UR5, URZ, UP0, !UPT ;  /* 0x000000053f097290 */ /* 0x000fe400087fe43f */
[----:B------:R-:W-:-:S02]  /*0140*/  UIADD3.X UR11, URZ, UR5, URZ, UP1, !UPT ;  /* 0x000000053f0b7290 */ /* 0x000fc40008ffe43f */
[----:B------:R-:W-:-:S05]  /*0150*/  UIADD3.X UR5, URZ, UR5, URZ, UP2, !UPT ;  /* 0x000000053f057290 */ /* 0x000fca00097fe43f */
[----:B------:R1:W-:Y:S02]  /*0160*/  UTMACCTL.PF [UR8] ;  /* 0x00000000080079b9 */ /* 0x0003e40008040000 */
[----:B------:R1:W-:Y:S02]  /*0170*/  UTMACCTL.PF [UR10] ;  /* 0x000000000a0079b9 */ /* 0x0003e40008040000 */
[----:B------:R1:W-:Y:S02]  /*0180*/  UTMACCTL.PF [UR4] ;  /* 0x00000000040079b9 */ /* 0x0003e40008040000 */
[----:B-1----:R-:W-:Y:S01]  /*0190*/  NOP ;  /* 0x0000000000007918 */ /* 0x002fe20000000000 */
.L_x_1:
[----:B------:R-:W-:Y:S05]  /*01a0*/  BSYNC B0 ;  /* 0x0000000000007941 */ /* 0x000fea0003800000 */
.L_x_0:
[----:B------:R-:W1:Y:S01]  /*01b0*/  SHFL.IDX PT, R3, R0, RZ, 0x1f ;  /* 0x00001fff00037589 */ /* 0x000e6200000e0000 */
[----:B--2---:R-:W-:Y:S01]  /*01c0*/  R2UR UR36, R2 ;  /* 0x00000000022472ca */ /* 0x004fe200000e0000 */
[----:B------:R-:W-:-:S12]  /*01d0*/  UISETP.NE.AND UP0, UPT, UR7, 0x1, UPT ;  /* 0x000000010700788c */ /* 0x000fd8000bf05270 */
[----:B------:R-:W-:Y:S02]  /*01e0*/  UIADD3 UR10, UR36, -0x1, URZ ;  /* 0xffffffff240a7890 */ /* 0x000fe4000fffe03f */
[----:B------:R-:W-:Y:S02]  /*01f0*/  UISETP.EQ.AND UP2, UPT, UR36, URZ, !UP0 ;  /* 0x0000003f2400728c */ /* 0x000fe4000c742270 */
[----:B------:R-:W-:Y:S02]  /*0200*/  UISETP.GE.U32.AND UP1, UPT, UR10, 0x4, UPT ;  /* 0x000000040a00788c */ /* 0x000fe4000bf26070 */
[----:B------:R-:W-:Y:S01]  /*0210*/  USEL UR6, URZ, 0x1, !UP2 ;  /* 0x000000013f067887 */ /* 0x000fe2000d000000 */
[----:B-1----:R-:W-:-:S03]  /*0220*/  ISETP.NE.AND P0, PT, R3, RZ, PT ;  /* 0x000000ff0300720c */ /* 0x002fc60003f05270 */
[----:B------:R-:W-:-:S10]  /*0230*/  USEL UR6, UR6, 0x2, UP1 ;  /* 0x0000000206067887 */ /* 0x000fd40008800000 */
[----:B------:R-:W-:Y:S05]  /*0240*/  @P0 BRA `(.L_x_2) ;  /* 0x0000000000480947 */ /* 0x000fea0003800000 */
[----:B------:R-:W1:Y:S01]  /*0250*/  S2UR UR11, SR_CgaCtaId ;  /* 0x00000000000b79c3 */ /* 0x000e620000008800 */
[----:B------:R-:W-:Y:S01]  /*0260*/  UMOV UR4, 0x400 ;  /* 0x0000040000047882 */ /* 0x000fe20000000000 */
[----:B------:R-:W-:Y:S01]  /*0270*/  UMOV UR5, 0x1 ;  /* 0x0000000100057882 */ /* 0x000fe20000000000 */
[----:B------:R-:W-:Y:S01]  /*0280*/  UMOV UR8, 0x80 ;  /* 0x0000008000087882 */ /* 0x000fe20000000000 */
[----:B------:R-:W-:Y:S01]  /*0290*/  ELECT P0, URZ, PT ;  /* 0x00000000003f782f */ /* 0x000fe20003800000 */
[----:B------:R-:W-:-:S04]  /*02a0*/  UIADD3 UR8, -UR8, 0x100000, URZ ;  /* 0x0010000008087890 */ /* 0x000fc8000fffe13f */
[----:B------:R-:W-:Y:S02]  /*02b0*/  USHF.L.U32 UR9, UR8, 0xb, URZ ;  /* 0x0000000b08097899 */ /* 0x000fe4000800063f */
[----:B------:R-:W-:Y:S02]  /*02c0*/  USHF.L.U32 UR8, UR8, 0x1, URZ ;  /* 0x0000000108087899 */ /* 0x000fe4000800063f */
[----:B-1----:R-:W-:Y:S02]  /*02d0*/  ULEA UR11, UR11, UR4, 0x18 ;  /* 0x000000040b0b7291 */ /* 0x002fe4000f8ec03f */
[----:B------:R-:W-:-:S04]  /*02e0*/  UIADD3 UR4, -UR5, 0x100000, URZ ;  /* 0x0010000005047890 */ /* 0x000fc8000fffe13f */
[----:B------:R-:W-:Y:S02]  /*02f0*/  USHF.L.U32 UR5, UR4, 0xb, URZ ;  /* 0x0000000b04057899 */ /* 0x000fe4000800063f */
[----:B------:R-:W-:Y:S01]  /*0300*/  USHF.L.U32 UR4, UR4, 0x1, URZ ;  /* 0x0000000104047899 */ /* 0x000fe2000800063f */
[----:B------:R-:W1:Y:S11]  /*0310*/  FENCE.VIEW.ASYNC.S ;  /* 0x00000000000073c6 */ /* 0x000e760000000000 */
[----:B-1----:R1:W2:Y:S01]  /*0320*/  SYNCS.EXCH.64 URZ, [UR11+0xe050], UR4 ;  /* 0x00e050040b3f75b2 */ /* 0x0022a20008000100 */
[----:B------:R1:W3:Y:S01]  /*0330*/  SYNCS.EXCH.64 URZ, [UR11+0xe060], UR8 ;  /* 0x00e060080b3f75b2 */ /* 0x0002e20008000100 */
[----:B------:R1:W4:Y:S01]  /*0340*/  SYNCS.EXCH.64 URZ, [UR11+0xe058], UR4 ;  /* 0x00e058040b3f75b2 */ /* 0x0003220008000100 */
[----:B------:R1:W1:Y:S01]  /*0350*/  SYNCS.EXCH.64 URZ, [UR11+0xe068], UR8 ;  /* 0x00e068080b3f75b2 */ /* 0x0002620008000100 */
[----:B------:R-:W-:Y:S01]  /*0360*/  NOP ;  /* 0x0000000000007918 */ /* 0x000fe20000000000 */
.L_x_2:
[----:B------:R-:W5:Y:S01]  /*0370*/  SHFL.IDX PT, R2, R0, RZ, 0x1f ;  /* 0x00001fff00027589 */ /* 0x000f6200000e0000 */
[----:B------:R-:W-:Y:S01]  /*0380*/  NOP ;  /* 0x0000000000007918 */ /* 0x000fe20000000000 */
[----:B-----5:R-:W-:-:S13]  /*0390*/  ISETP.NE.AND P0, PT, R2, RZ, PT ;  /* 0x000000ff0200720c */ /* 0x020fda0003f05270 */
[----:B------:R-:W-:Y:S05]  /*03a0*/  @P0 BRA `(.L_x_3) ;  /* 0x0000000000600947 */ /* 0x000fea0003800000 */
[----:B-1----:R-:W1:Y:S01]  /*03b0*/  S2UR UR5, SR_CgaCtaId ;  /* 0x00000000000579c3 */ /* 0x002e620000008800 */
[----:B------:R-:W-:Y:S01]  /*03c0*/  UMOV UR4, 0x400 ;  /* 0x0000040000047882 */ /* 0x000fe20000000000 */
[----:B------:R-:W-:Y:S01]  /*03d0*/  UMOV UR8, 0x1 ;  /* 0x0000000100087882 */ /* 0x000fe20000000000 */
[----:B------:R-:W-:Y:S01]  /*03e0*/  UMOV UR12, 0x100 ;  /* 0x00000100000c7882 */ /* 0x000fe20000000000 */
[----:B------:R-:W-:-:S04]  /*03f0*/  UIADD3 UR8, -UR8, 0x100000, URZ ;  /* 0x0010000008087890 */ /* 0x000fc8000fffe13f */
[----:B------:R-:W-:Y:S02]  /*0400*/  USHF.L.U32 UR9, UR8, 0xb, URZ ;  /* 0x0000000b08097899 */ /* 0x000fe4000800063f */
[----:B------:R-:W-:Y:S01]  /*0410*/  USHF.L.U32 UR8, UR8, 0x1, URZ ;  /* 0x0000000108087899 */ /* 0x000fe2000800063f */
[----:B------:R-:W-:Y:S01]  /*0420*/  ELECT P0, URZ, PT ;  /* 0x00000000003f782f */ /* 0x000fe20003800000 */
[----:B-1----:R-:W-:Y:S02]  /*0430*/  ULEA UR11, UR5, UR4, 0x18 ;  /* 0x00000004050b7291 */ /* 0x002fe4000f8ec03f */
[----:B------:R-:W-:-:S04]  /*0440*/  UIADD3 UR4, -UR12, 0x100000, URZ ;  /* 0x001000000c047890 */ /* 0x000fc8000fffe13f */
[----:B------:R-:W-:Y:S02]  /*0450*/  USHF.L.U32 UR5, UR4, 0xb, URZ ;  /* 0x0000000b04057899 */ /* 0x000fe4000800063f */
[----:B------:R-:W-:Y:S01]  /*0460*/  USHF.L.U32 UR4, UR4, 0x1, URZ ;  /* 0x0000000104047899 */ /* 0x000fe2000800063f */
[----:B------:R-:W1:Y:S03]  /*0470*/  FENCE.VIEW.ASYNC.S ;  /* 0x00000000000073c6 */ /* 0x000e660000000000 */
[----:B-1----:R1:W1:Y:S08]  /*0480*/  SYNCS.EXCH.64 URZ, [UR11+0xe000], UR8 ;  /* 0x00e000080b3f75b2 */ /* 0x0022700008000100 */
[----:B------:R1:W1:Y:S01]  /*0490*/  SYNCS.EXCH.64 URZ, [UR11+0xe028], UR4 ;  /* 0x00e028040b3f75b2 */ /* 0x0002620008000100 */
        /* <DEDUP_REMOVED lines=8> */
[----:B------:R-:W-:Y:S01]  /*0520*/  NOP ;  /* 0x0000000000007918 */ /* 0x000fe20000000000 */
.L_x_3:
        /* <DEDUP_REMOVED lines=21> */
[----:B------:R-:W-:Y:S01]  /*0680*/  NOP ;  /* 0x0000000000007918 */ /* 0x000fe20000000000 */
.L_x_4:
[----:B------:R-:W5:Y:S01]  /*0690*/  SHFL.IDX PT, R2, R0, RZ, 0x1f ;  /* 0x00001fff00027589 */ /* 0x000f6200000e0000 */
[----:B------:R-:W-:Y:S01]  /*06a0*/  ELECT P0, URZ, PT ;  /* 0x00000000003f782f */ /* 0x000fe20003800000 */
[----:B------:R-:W-:Y:S01]  /*06b0*/  NOP ;  /* 0x0000000000007918 */ /* 0x000fe20000000000 */
[----:B-1----:R-:W-:Y:S02]  /*06c0*/  UMOV UR4, 0x80 ;  /* 0x0000008000047882 */ /* 0x002fe40000000000 */
[C---:B-----5:R-:W-:Y:S02]  /*06d0*/  ISETP.NE.OR P0, PT, R2.reuse, RZ, !P0 ;  /* 0x000000ff0200720c */ /* 0x060fe40004705670 */
[----:B------:R-:W-:-:S11]  /*06e0*/  ISETP.NE.AND P2, PT, R2, RZ, PT ;  /* 0x000000ff0200720c */ /* 0x000fd60003f45270 */
[----:B------:R-:W-:Y:S01]  /*06f0*/  VOTEU.ALL UP2, P0 ;  /* 0x00000000003f7886 */ /* 0x000fe20000040000 */
[----:B------:R-:W-:Y:S01]  /*0700*/  VOTEU.ALL UP3, P0 ;  /* 0x00000000003f7886 */ /* 0x000fe20000060000 */
[----:B------:R-:W-:Y:S01]  /*0710*/  VOTEU.ALL UP4, P0 ;  /* 0x00000000003f7886 */ /* 0x000fe20000080000 */
[----:B------:R-:W-:Y:S02]  /*0720*/  VOTEU.ALL UP5, P0 ;  /* 0x00000000003f7886 */ /* 0x000fe400000a0000 */
[----:B------:R-:W1:Y:S01]  /*0730*/  @!UP2 S2UR UR9, SR_CgaCtaId ;  /* 0x000000000009a9c3 */ /* 0x000e620000008800 */
[----:B------:R-:W-:Y:S01]  /*0740*/  @!UP2 UMOV UR8, 0x400 ;  /* 0x000004000008a882 */ /* 0x000fe20000000000 */
[----:B------:R-:W-:-:S04]  /*0750*/  @!UP2 UIADD3 UR4, -UR4, 0x100000, URZ ;  /* 0x001000000404a890 */ /* 0x000fc8000fffe13f */
[----:B------:R-:W-:Y:S02]  /*0760*/  @!UP2 USHF.L.U32 UR5, UR4, 0xb, URZ ;  /* 0x0000000b0405a899 */ /* 0x000fe4000800063f */
[----:B------:R-:W-:Y:S02]  /*0770*/  @!UP2 USHF.L.U32 UR4, UR4, 0x1, URZ ;  /* 0x000000010404a899 */ /* 0x000fe4000800063f */
[----:B-1----:R-:W-:Y:S01]  /*0780*/  @!UP2 ULEA UR8, UR9, UR8, 0x18 ;  /* 0x000000080908a291 */ /* 0x002fe2000f8ec03f */
[----:B------:R-:W-:Y:S01]  /*0790*/  VOTEU.ALL UP2, P0 ;  /* 0x00000000003f7886 */ /* 0x000fe20000040000 */
[----:B------:R-:W1:Y:S10]  /*07a0*/  FENCE.VIEW.ASYNC.S ;  /* 0x00000000000073c6 */ /* 0x000e740000000000 */
[----:B-1----:R1:W1:Y:S01]  /*07b0*/  @!UP2 SYNCS.EXCH.64 URZ, [UR8+0xe090], UR4 ;  /* 0x00e09004083fa5b2 */ /* 0x0022620008000100 */
[----:B------:R1:W1:Y:S01]  /*07c0*/  @!UP3 SYNCS.EXCH.64 URZ, [UR8+0xe098], UR4 ;  /* 0x00e09804083fb5b2 */ /* 0x0002620008000100 */
[----:B------:R1:W1:Y:S01]  /*07d0*/  @!UP4 SYNCS.EXCH.64 URZ, [UR8+0xe0a0], UR4 ;  /* 0x00e0a004083fc5b2 */ /* 0x0002620008000100 */
[----:B------:R1:W1:Y:S01]  /*07e0*/  @!UP5 SYNCS.EXCH.64 URZ, [UR8+0xe0a8], UR4 ;  /* 0x00e0a804083fd5b2 */ /* 0x0002620008000100 */
[----:B------:R-:W-:Y:S01]  /*07f0*/  NOP ;  /* 0x0000000000007918 */ /* 0x000fe20000000000 */
[----:B------:R-:W-:Y:S05]  /*0800*/  @P2 BRA `(.L_x_5) ;  /* 0x0000000000482947 */ /* 0x000fea0003800000 */
[----:B-1----:R-:W1:Y:S01]  /*0810*/  S2UR UR5, SR_CgaCtaId ;  /* 0x00000000000579c3 */ /* 0x002e620000008800 */
[----:B------:R-:W-:Y:S01]  /*0820*/  UMOV UR4, 0x400 ;  /* 0x0000040000047882 */ /* 0x000fe20000000000 */
[----:B------:R-:W-:Y:S01]  /*0830*/  UMOV UR8, 0x20 ;  /* 0x0000002000087882 */ /* 0x000fe20000000000 */
[----:B------:R-:W-:Y:S01]  /*0840*/  UMOV UR9, 0x80 ;  /* 0x0000008000097882 */ /* 0x000fe20000000000 */
[----:B------:R-:W-:Y:S01]  /*0850*/  ELECT P0, URZ, PT ;  /* 0x00000000003f782f */ /* 0x000fe20003800000 */
[----:B-1----:R-:W-:Y:S02]  /*0860*/  ULEA UR11, UR5, UR4, 0x18 ;  /* 0x00000004050b7291 */ /* 0x002fe4000f8ec03f */
[----:B------:R-:W-:-:S04]  /*0870*/  UIADD3 UR4, -UR8, 0x100000, URZ ;  /* 0x0010000008047890 */ /* 0x000fc8000fffe13f */
[----:B------:R-:W-:Y:S02]  /*0880*/  USHF.L.U32 UR5, UR4, 0xb, URZ ;  /* 0x0000000b04057899 */ /* 0x000fe4000800063f */
[----:B------:R-:W-:Y:S02]  /*0890*/  USHF.L.U32 UR4, UR4, 0x1, URZ ;  /* 0x0000000104047899 */ /* 0x000fe4000800063f */
        /* <DEDUP_REMOVED lines=9> */
.L_x_5:
[----:B------:R-:W-:Y:S01]  /*0930*/  ISETP.NE.AND P0, PT, RZ, UR36, PT ;  /* 0x00000024ff007c0c */ /* 0x000fe2000bf05270 */
[----:B------:R-:W-:Y:S01]  /*0940*/  NOP ;  /* 0x0000000000007918 */ /* 0x000fe20000000000 */
[----:B------:R-:W-:Y:S01]  /*0950*/  MOV R0, UR7 ;  /* 0x0000000700007c02 */ /* 0x000fe20008000f00 */
[----:B-1234-:R-:W-:Y:S03]  /*0960*/  BAR.SYNC.DEFER_BLOCKING 0x0 ;  /* 0x0000000000007b1d */ /* 0x01efe60000010000 */
[----:B------:R-:W-:-:S07]  /*0970*/  ISETP.EQ.AND P2, PT, R0, 0x1, P1 ;  /* 0x000000010000780c */ /* 0x000fce0000f42270 */
[----:B------:R-:W-:Y:S06]  /*0980*/  @!P0 BRA `(.L_x_6) ;  /* 0x0000004400808947 */ /* 0x000fec0003800000 */
[----:B------:R-:W-:-:S06]  /*0990*/  UISETP.GT.U32.AND UP2, UPT, UR10, 0x3, UPT ;  /* 0x000000030a00788c */ /* 0x000fcc000bf44070 */
[----:B------:R-:W-:-:S13]  /*09a0*/  PLOP3.LUT P0, PT, PT, PT, UP2, 0x80, 0x0 ;  /* 0x000000000000781c */ /* 0x000fda0003f0f028 */
[----:B------:R-:W-:Y:S05]  /*09b0*/  @P0 EXIT ;  /* 0x000000000000094d */ /* 0x000fea0003800000 */
.L_x_7:
[----:B------:R-:W-:-:S08]  /*09c0*/  NOP ;  /* 0x0000000000007918 */ /* 0x000fd00000000000 */
[----:B------:R-:W1:Y:S02]  /*09d0*/  USETMAXREG.TRY_ALLOC.CTAPOOL UP2, 0xf0 ;  /* 0x000000f0000079c8 */ /* 0x000e640008040600 */
[----:B-1----:R-:W-:-:S13]  /*09e0*/  PLOP3.LUT P0, PT, PT, PT, UP2, 0x80, 0x0 ;  /* 0x000000000000781c */ /* 0x002fda0003f0f028 */
[----:B------:R-:W-:Y:S05]  /*09f0*/  @!P0 BRA `(.L_x_7) ;  /* 0xfffffffc00f08947 */ /* 0x000fea000383ffff */
[----:B------:R-:W-:Y:S01]  /*0a00*/  UISETP.NE.AND UP2, UPT, UR36, 0x1, UPT ;  /* 0x000000012400788c */ /* 0x000fe2000bf45270 */
[----:B------:R-:W1:Y:S01]  /*0a10*/  S2UR UR42, SR_CTAID.X ;  /* 0x00000000002a79c3 */ /* 0x000e620000002500 */
[----:B------:R-:W-:Y:S01]  /*0a20*/  UMOV UR4, URZ ;  /* 0x0000003f00047c82 */ /* 0x000fe20008000000 */
[----:B------:R-:W-:-:S03]  /*0a30*/  UMOV UR5, URZ ;  /* 0x0000003f00057c82 */ /* 0x000fc60008000000 */
[----:B------:R-:W-:-:S13]  /*0a40*/  PLOP3.LUT P0, PT, PT, PT, UP2, 0x80, 0x0 ;  /* 0x000000000000781c */ /* 0x000fda0003f0f028 */
[----:B------:R-:W-:Y:S05]  /*0a50*/  @!P0 BRA `(.L_x_8) ;  /* 0x00000000003c8947 */ /* 0x000fea0003800000 */
[----:B------:R-:W-:Y:S01]  /*0a60*/  UISETP.NE.AND UP2, UPT, UR36, 0x2, UPT ;  /* 0x000000022400788c */ /* 0x000fe2000bf45270 */
[----:B------:R-:W-:-:S05]  /*0a70*/  UMOV UR5, 0x1 ;  /* 0x0000000100057882 */ /* 0x000fca0000000000 */
[----:B------:R-:W-:-:S13]  /*0a80*/  PLOP3.LUT P1, PT, PT, PT, UP2, 0x80, 0x0 ;  /* 0x000000000000781c */ /* 0x000fda0003f2f028 */
[----:B------:R-:W-:Y:S05]  /*0a90*/  @!P1 BRA `(.L_x_8) ;  /* 0x00000000002c9947 */ /* 0x000fea0003800000 */
[----:B------:R-:W-:-:S06]  /*0aa0*/  UISETP.NE.AND UP2, UPT, UR36, 0x3, UPT ;  /* 0x000000032400788c */ /* 0x000fcc000bf45270 */
[----:B------:R-:W-:-:S13]  /*0ab0*/  PLOP3.LUT P1, PT, PT, PT, UP2, 0x80, 0x0 ;  /* 0x000000000000781c */ /* 0x000fda0003f2f028 */
[----:B------:R-:W-:Y:S05]  /*0ac0*/  @!P1 BRA `(.L_x_9) ;  /* 0x0000000000189947 */ /* 0x000fea0003800000 */
[----:B------:R-:W-:-:S11]  /*0ad0*/  UISETP.NE.AND UP2, UPT, UR36, 0x4, UPT ;  /* 0x000000042400788c */ /* 0x000fd6000bf45270 */
[----:B------:R-:W-:Y:S01]  /*0ae0*/  @!UP2 UMOV UR4, 0x1 ;  /* 0x000000010004a882 */ /* 0x000fe20000000000 */
[----:B------:R-:W-:Y:S01]  /*0af0*/  @!UP2 UMOV UR5, 0x1 ;  /* 0x000000010005a882 */ /* 0x000fe20000000000 */
[----:B------:R-:W-:Y:S01]  /*0b00*/  @UP2 UMOV UR4, URZ ;  /* 0x0000003f00042c82 */ /* 0x000fe20008000000 */
[----:B------:R-:W-:Y:S01]  /*0b10*/  @UP2 UMOV UR5, URZ ;  /* 0x0000003f00052c82 */ /* 0x000fe20008000000 */
[----:B------:R-:W-:Y:S05]  /*0b20*/  BRA `(.L_x_8) ;  /* 0x0000000000087947 */ /* 0x000fea0003800000 */
.L_x_9:
[----:B------:R-:W-:Y:S01]  /*0b30*/  UMOV UR4, 0x1 ;  /* 0x0000000100047882 */ /* 0x000fe20000000000 */
[----:B------:R-:W-:-:S05]  /*0b40*/  UMOV UR5, URZ ;  /* 0x0000003f00057c82 */ /* 0x000fca0008000000 */
.L_x_8:
[----:B------:R-:W-:Y:S05]  /*0b50*/  @!P0 BRA `(.L_x_10) ;  /* 0x00000000003c8947 */ /* 0x000fea0003800000 */
[----:B------:R-:W-:-:S06]  /*0b60*/  UISETP.NE.AND UP2, UPT, UR36, 0x2, UPT ;  /* 0x000000022400788c */ /* 0x000fcc000bf45270 */
[----:B------:R-:W-:-:S13]  /*0b70*/  PLOP3.LUT P0, PT, PT, PT, UP2, 0x80, 0x0 ;  /* 0x000000000000781c */ /* 0x000fda0003f0f028 */
[----:B------:R-:W-:Y:S05]  /*0b80*/  @!P0 BRA `(.L_x_11) ;  /* 0x0000000000288947 */ /* 0x000fea0003800000 */
[----:B------:R-:W-:-:S06]  /*0b90*/  UISETP.NE.AND UP2, UPT, UR36, 0x3, UPT ;  /* 0x000000032400788c */ /* 0x000fcc000bf45270 */
[----:B------:R-:W-:-:S13]  /*0ba0*/  PLOP3.LUT P0, PT, PT, PT, UP2, 0x80, 0x0 ;  /* 0x000000000000781c */ /* 0x000fda0003f0f028 */
[----:B------:R-:W-:Y:S05]  /*0bb0*/  @!P0 BRA `(.L_x_12) ;  /* 0x0000000000148947 */ /* 0x000fea0003800000 */
[----:B------:R-:W-:-:S06]  /*0bc0*/  UISETP.NE.AND UP2, UPT, UR36, 0x4, UPT ;  /* 0x000000042400788c */ /* 0x000fcc000bf45270 */
[----:B------:R-:W-:-:S13]  /*0bd0*/  PLOP3.LUT P0, PT, PT, PT, UP2, 0x80, 0x0 ;  /* 0x000000000000781c */ /* 0x000fda0003f0f028 */
[----:B------:R-:W-:Y:S05]  /*0be0*/  @P0 BRA `(.L_x_13) ;  /* 0x00000000001c0947 */ /* 0x000fea0003800000 */
[----:B-1----:R-:W-:Y:S01]  /*0bf0*/  ULEA UR42, UR42, 0x3, 0x1 ;  /* 0x000000032a2a7891 */ /* 0x002fe2000f8e083f */
[----:B------:R-:W-:Y:S11]  /*0c00*/  BRA `(.L_x_13) ;  /* 0x0000000000147947 */ /* 0x000ff60003800000 */
.L_x_12:
[----:B-1----:R-:W-:Y:S01]  /*0c10*/  ULEA UR42, UR42, 0x2, 0x1 ;  /* 0x000000022a2a7891 */ /* 0x002fe2000f8e083f */
[----:B------:R-:W-:Y:S11]  /*0c20*/  BRA `(.L_x_13) ;  /* 0x00000000000c7947 */ /* 0x000ff60003800000 */
.L_x_11:
[----:B-1----:R-:W-:Y:S01]  /*0c30*/  ULEA UR42, UR42, 0x1, 0x1 ;  /* 0x000000012a2a7891 */ /* 0x002fe2000f8e083f */
[----:B------:R-:W-:Y:S11]  /*0c40*/  BRA `(.L_x_13) ;  /* 0x0000000000047947 */ /* 0x000ff60003800000 */
.L_x_10:
[----:B-1----:R-:W-:-:S12]  /*0c50*/  USHF.L.U32 UR42, UR42, 0x1, URZ ;  /* 0x000000012a2a7899 */ /* 0x002fd8000800063f */
.L_x_13:
[----:B------:R-:W-:-:S04]  /*0c60*/  ULOP3.LUT UR6, UR6, 0x1, URZ, 0xfc, !UPT ;  /* 0x0000000106067892 */ /* 0x000fc8000f8efc3f */
[----:B------:R-:W-:-:S06]  /*0c70*/  UISETP.NE.AND UP2, UPT, UR6, 0x3, UPT ;  /* 0x000000030600788c */ /* 0x000fcc000bf45270 */
[----:B------:R-:W-:-:S13]  /*0c80*/  PLOP3.LUT P0, PT, PT, PT, UP2, 0x80, 0x0 ;  /* 0x000000000000781c */ /* 0x000fda0003f0f028 */
[----:B------:R-:W-:Y:S05]  /*0c90*/  @!P0 BRA `(.L_x_14) ;  /* 0x0000000000048947 */ /* 0x000fea0003800000 */
[----:B-1----:R-:W-:Y:S01]  /*0ca0*/  BPT.TRAP 0x1 ;  /* 0x000000040000795c */ /* 0x002fe20000300000 */
.L_x_14:
[----:B------:R-:W2:Y:S01]  /*0cb0*/  S2UR UR6, SR_CgaCtaId ;  /* 0x00000000000679c3 */ /* 0x000ea20000008800 */
[----:B------:R-:W-:Y:S01]  /*0cc0*/  UMOV UR37, 0x400 ;  /* 0x0000040000257882 */ /* 0x000fe20000000000 */
[----:B------:R-:W-:-:S05]  /*0cd0*/  IMAD.U32 R0, RZ, RZ, UR4 ;  /* 0x00000004ff007e24 */ /* 0x000fca000f8e00ff */
[----:B------:R-:W-:Y:S01]  /*0ce0*/  SHF.L.U32 R0, R0, 0x1f, RZ ;  /* 0x0000001f00007819 */ /* 0x000fe200000006ff */
[----:B--2---:R-:W-:-:S04]  /*0cf0*/  ULEA UR37, UR6, UR37, 0x18 ;  /* 0x0000002506257291 */ /* 0x004fc8000f8ec03f */
[----:B------:R-:W-:-:S09]  /*0d00*/  ULEA UR6, UR5, UR37, 0x3 ;  /* 0x0000002505067291 */ /* 0x000fd2000f8e183f */
[----:B------:R-:W2:Y:S02]  /*0d10*/  SYNCS.PHASECHK.TRANS64.TRYWAIT P1, [UR6+0xe050], R0 ;  /* 0x00e05000ff0075a7 */ /* 0x000ea40008020146 */
[----:B--2---:R-:W-:Y:S05]  /*0d20*/  @!P1 BRA `(.L_x_15) ;  /* 0x0000005000a49947 */ /* 0x004fea0003800000 */
.L_x_89:
[----:B------:R-:W-:Y:S05]  /*0d30*/  @!P0 BRA `(.L_x_16) ;  /* 0x0000000000048947 */ /* 0x000fea0003800000 */
[----:B-1----:R-:W-:Y:S01]  /*0d40*/  BPT.TRAP 0x1 ;  /* 0x000000040000795c */ /* 0x002fe20000300000 */
.L_x_16:
[----:B------:R-:W-:Y:S01]  /*0d50*/  SHF.L.U32 R56, RZ, 0x1f, RZ ;  /* 0x0000001fff387819 */ /* 0x000fe200000006ff */
[----:B------:R-:W-:Y:S01]  /*0d60*/  UIADD3 UR23, UR37, 0xe090, URZ ;  /* 0x0000e09025177890 */ /* 0x000fe2000fffe03f */
[----:B------:R-:W-:Y:S02]  /*0d70*/  ISETP.NE.AND P2, PT, RZ, UR10, PT ;  /* 0x0000000aff007c0c */ /* 0x000fe4000bf45270 */
[----:B------:R-:W3:Y:S02]  /*0d80*/  SYNCS.PHASECHK.TRANS64.TRYWAIT P1, [UR37+0xe000], R56 ;  /* 0x00e00038ff0075a7 */ /* 0x000ee40008020165 */
[----:B---3--:R-:W-:Y:S09]  /*0d90*/  @!P1 BRA `(.L_x_17) ;  /* 0x0000005000a09947 */ /* 0x008ff20003800000 */
.L_x_90:
[----:B------:R-:W-:Y:S01]  /*0da0*/  ULEA UR10, UR10, UR23, 0x3 ;  /* 0x000000170a0a7291 */ /* 0x000fe2000f8e183f */
[----:B--2---:R-:W-:Y:S01]  /*0db0*/  SEL R0, RZ, 0x1, P2 ;  /* 0x00000001ff007807 */ /* 0x004fe20001000000 */
[----:B------:R-:W-:-:S03]  /*0dc0*/  UIADD3 UR21, UR36, -0x1, URZ ;  /* 0xffffffff24157890 */ /* 0x000fc6000fffe03f */
[----:B------:R-:W-:Y:S01]  /*0dd0*/  SHF.L.U32 R0, R0, 0x1f, RZ ;  /* 0x0000001f00007819 */ /* 0x000fe200000006ff */
[----:B------:R-:W-:-:S03]  /*0de0*/  USHF.L.U32 UR21, UR21, 0x3, URZ ;  /* 0x0000000315157899 */ /* 0x000fc6000800063f */
[----:B------:R-:W2:Y:S02]  /*0df0*/  SYNCS.PHASECHK.TRANS64.TRYWAIT P1, [UR10], R0 ;  /* 0x00000000ff0075a7 */ /* 0x000ea4000802014a */
[----:B--2---:R-:W-:Y:S07]  /*0e00*/  @!P1 BRA `(.L_x_18) ;  /* 0x00000050009c9947 */ /* 0x004fee0003800000 */
.L_x_91:
[----:B------:R-:W-:Y:S01]  /*0e10*/  USHF.R.U32.HI UR4, URZ, 0x4, UR37 ;  /* 0x000000043f047899 */ /* 0x000fe20008011625 */
[----:B------:R-:W-:Y:S01]  /*0e20*/  WARPGROUP.ARRIVE ;  /* 0x00000000000079c5 */ /* 0x000fe20000000000 */
[----:B------:R-:W-:Y:S02]  /*0e30*/  UIADD3 UR6, UR37, 0x4000, URZ ;  /* 0x0000400025067890 */ /* 0x000fe4000fffe03f */
[----:B------:R-:W-:Y:S02]  /*0e40*/  ULOP3.LUT UR4, UR4, 0x3fff, URZ, 0xc0, !UPT ;  /* 0x00003fff04047892 */ /* 0x000fe4000f8ec03f */
[----:B------:R-:W-:Y:S02]  /*0e50*/  USHF.R.U32.HI UR6, URZ, 0x4, UR6 ;  /* 0x000000043f067899 */ /* 0x000fe40008011606 */
[----:B------:R-:W-:Y:S02]  /*0e60*/  ULOP3.LUT UR4, UR4, 0x10000, URZ, 0xfc, !UPT ;  /* 0x0001000004047892 */ /* 0x000fe4000f8efc3f */
[----:B------:R-:W-:-:S02]  /*0e70*/  ULOP3.LUT UR20, UR6, 0x3fff, URZ, 0xc0, !UPT ;  /* 0x00003fff06147892 */ /* 0x000fc4000f8ec03f */
[----:B------:R-:W-:Y:S02]  /*0e80*/  ULEA UR16, UR5, UR4, 0x9 ;  /* 0x0000000405107291 */ /* 0x000fe4000f8e483f */
[----:B------:R-:W-:Y:S01]  /*0e90*/  ULOP3.LUT UR22, UR20, 0x10000, URZ, 0xfc, !UPT ;  /* 0x0001000014167892 */ /* 0x000fe2000f8efc3f */
[----:B------:R-:W-:Y:S01]  /*0ea0*/  UMOV UR5, 0x40000040 ;  /* 0x4000004000057882 */ /* 0x000fe20000000000 */
[----:B------:R-:W-:Y:S01]  /*0eb0*/  UMOV UR7, 0x40000040 ;  /* 0x4000004000077882 */ /* 0x000fe20000000000 */
[----:B------:R-:W-:Y:S02]  /*0ec0*/  UIADD3 UR8, UR16, 0x2, URZ ;  /* 0x0000000210087890 */ /* 0x000fe4000fffe03f */
[----:B------:R-:W-:Y:S02]  /*0ed0*/  UMOV UR4, UR16 ;  /* 0x0000001000047c82 */ /* 0x000fe40008000000 */
[----:B------:R-:W-:Y:S01]  /*0ee0*/  UMOV UR6, UR22 ;  /* 0x0000001600067c82 */ /* 0x000fe20008000000 */
[----:B------:R-:W-:Y:S01]  /*0ef0*/  UIADD3 UR10, UR22, 0x2, URZ ;  /* 0x00000002160a7890 */ /* 0x000fe2000fffe03f */
[----:B------:R-:W-:Y:S01]  /*0f00*/  HGMMA.64x64x16.F32.BF16 R24, gdesc[UR4], RZ, !UPT, gsb0 ;  /* 0x00e00000041879f0 */ /* 0x000fe2000c0018ff */
[----:B------:R-:W-:Y:S01]  /*0f10*/  UMOV UR9, 0x40000040 ;  /* 0x4000004000097882 */ /* 0x000fe20000000000 */
[----:B------:R-:W-:Y:S01]  /*0f20*/  UMOV UR11, 0x40000040 ;  /* 0x40000040000b7882 */ /* 0x000fe20000000000 */
[----:B------:R-:W-:-:S02]  /*0f30*/  UIADD3 UR12, UR16, 0x4, URZ ;  /* 0x00000004100c7890 */ /* 0x000fc4000fffe03f */
[----:B------:R-:W-:Y:S01]  /*0f40*/  UIADD3 UR14, UR22, 0x4, URZ ;  /* 0x00000004160e7890 */ /* 0x000fe2000fffe03f */
[----:B------:R-:W-:Y:S01]  /*0f50*/  UMOV UR13, 0x40000040 ;  /* 0x40000040000d7882 */ /* 0x000fe20000000000 */
[----:B------:R-:W-:Y:S01]  /*0f60*/  UMOV UR15, 0x40000040 ;  /* 0x40000040000f7882 */ /* 0x000fe20000000000 */
[----:B------:R-:W-:Y:S02]  /*0f70*/  UIADD3 UR16, UR16, 0x6, URZ ;  /* 0x0000000610107890 */ /* 0x000fe4000fffe03f */
[----:B------:R-:W-:Y:S01]  /*0f80*/  UIADD3 UR18, UR22, 0x6, URZ ;  /* 0x0000000616127890 */ /* 0x000fe2000fffe03f */
[----:B------:R-:W-:Y:S01]  /*0f90*/  UMOV UR17, 0x40000040 ;  /* 0x4000004000117882 */ /* 0x000fe20000000000 */
[----:B------:R-:W-:Y:S01]  /*0fa0*/  UMOV UR19, 0x40000040 ;  /* 0x4000004000137882 */ /* 0x000fe20000000000 */
[----:B------:R-:W-:Y:S01]  /*0fb0*/  ULDC UR6, c[0x0][0x604] ;  /* 0x0001810000067ab9 */ /* 0x000fe20000000800 */
[----:B------:R-:W-:Y:S02]  /*0fc0*/  WARPGROUP.DEPBAR.LE gsb0, 0x0 ;  /* 0x00008000000079c5 */ /* 0x000fe40000010000 */
[----:B------:R-:W-:-:S06]  /*0fd0*/  WARPGROUP.ARRIVE ;  /* 0x00000000000079c5 */ /* 0x000fcc0000000000 */
[----:B------:R-:W-:Y:S03]  /*0fe0*/  HGMMA.64x64x16.F32.BF16 R24, gdesc[UR8], R24, gsb0 ;  /* 0x00e00000081879f0 */ /* 0x000fe60008001818 */
[----:B------:R-:W-:Y:S02]  /*0ff0*/  WARPGROUP.DEPBAR.LE gsb0, 0x0 ;  /* 0x00008000000079c5 */ /* 0x000fe40000010000 */
[----:B------:R-:W-:-:S06]  /*1000*/  WARPGROUP.ARRIVE ;  /* 0x00000000000079c5 */ /* 0x000fcc0000000000 */
[----:B------:R-:W-:Y:S03]  /*1010*/  HGMMA.64x64x16.F32.BF16 R24, gdesc[UR12], R24, gsb0 ;  /* 0x00e000000c1879f0 */ /* 0x000fe60008001818 */
[----:B------:R-:W-:Y:S02]  /*1020*/  WARPGROUP.DEPBAR.LE gsb0, 0x0 ;  /* 0x00008000000079c5 */ /* 0x000fe40000010000 */
[----:B------:R-:W-:-:S06]  /*1030*/  WARPGROUP.ARRIVE ;  /* 0x00000000000079c5 */ /* 0x000fcc0000000000 */
[----:B------:R-:W-:Y:S03]  /*1040*/  HGMMA.64x64x16.F32.BF16 R24, gdesc[UR16], R24, gsb0 ;  /* 0x00e00000101879f0 */ /* 0x000fe60008001818 */
[----:B------:R-:W-:Y:S02]  /*1050*/  WARPGROUP.DEPBAR.LE gsb0, 0x0 ;  /* 0x00008000000079c5 */ /* 0x000fe40000010000 */
[----:B--2---:R-:W-:-:S04]  /*1060*/  FMNMX R3, R24, R25, !PT ;  /* 0x0000001918037209 */ /* 0x004fc80007800000 */
[----:B------:R-:W-:-:S04]  /*1070*/  FMNMX R0, R28, R3, !PT ;  /* 0x000000031c007209 */ /* 0x000fc80007800000 */
        /* <DEDUP_REMOVED lines=12> */
[----:B------:R-:W-:-:S05]  /*1140*/  FMNMX R2, R53, R0, !PT ;  /* 0x0000000035027209 */ /* 0x000fca0007800000 */
[----:B------:R-:W2:Y:S02]  /*1150*/  SHFL.BFLY PT, R3, R2, 0x1, 0x1f ;  /* 0x0c201f0002037f89 */ /* 0x000ea400000e0000 */
[----:B--2---:R-:W-:Y:S02]  /*1160*/  FMNMX R4, R2, R3, !PT ;  /* 0x0000000302047209 */ /* 0x004fe40007800000 */
[----:B------:R-:W-:-:S03]  /*1170*/  FMNMX R3, R26, R27, !PT ;  /* 0x0000001b1a037209 */ /* 0x000fc60007800000 */
[----:B------:R-:W2:Y:S01]  /*1180*/  SHFL.BFLY PT, R7, R4, 0x2, 0x1f ;  /* 0x0c401f0004077f89 */ /* 0x000ea200000e0000 */
[----:B------:R-:W-:-:S04]  /*1190*/  FMNMX R0, R30, R3, !PT ;  /* 0x000000031e007209 */ /* 0x000fc80007800000 */
[----:B------:R-:W-:-:S04]  /*11a0*/  FMNMX R5, R31, R0, !PT ;  /* 0x000000001f057209 */ /* 0x000fc80007800000 */
[----:B------:R-:W-:-:S04]  /*11b0*/  FMNMX R0, R34, R5, !PT ;  /* 0x0000000522007209 */ /* 0x000fc80007800000 */
[----:B------:R-:W-:-:S04]  /*11c0*/  FMNMX R5, R35, R0, !PT ;  /* 0x0000000023057209 */ /* 0x000fc80007800000 */
[----:B------:R-:W-:-:S04]  /*11d0*/  FMNMX R0, R38, R5, !PT ;  /* 0x0000000526007209 */ /* 0x000fc80007800000 */
[----:B------:R-:W-:Y:S02]  /*11e0*/  FMNMX R5, R39, R0, !PT ;  /* 0x0000000027057209 */ /* 0x000fe40007800000 */
[----:B--2---:R-:W-:Y:S02]  /*11f0*/  FMNMX R3, R4, R7, !PT ;  /* 0x0000000704037209 */ /* 0x004fe40007800000 */
[----:B------:R-:W-:Y:S02]  /*1200*/  FMNMX R0, R42, R5, !PT ;  /* 0x000000052a007209 */ /* 0x000fe40007800000 */
[----:B------:R-:W-:Y:S02]  /*1210*/  FSETP.NEU.AND P1, PT, R3, -INF , PT ;  /* 0xff8000000300780b */ /* 0x000fe40003f2d000 */
[----:B------:R-:W-:Y:S02]  /*1220*/  FMNMX R5, R43, R0, !PT ;  /* 0x000000002b057209 */ /* 0x000fe40007800000 */
[----:B------:R-:W-:-:S02]  /*1230*/  FSEL R6, R3, RZ, P1 ;  /* 0x000000ff03067208 */ /* 0x000fc40000800000 */
[----:B------:R-:W-:-:S03]  /*1240*/  FMNMX R0, R46, R5, !PT ;  /* 0x000000052e007209 */ /* 0x000fc60007800000 */
[----:B------:R-:W-:Y:S01]  /*1250*/  FMUL R6, R6, UR6 ;  /* 0x0000000606067c20 */ /* 0x000fe20008400000 */
[----:B------:R-:W-:-:S03]  /*1260*/  FMNMX R5, R47, R0, !PT ;  /* 0x000000002f057209 */ /* 0x000fc60007800000 */
[--C-:B------:R-:W-:Y:S01]  /*1270*/  FFMA R24, R24, UR6, -R6.reuse ;  /* 0x0000000618187c23 */ /* 0x100fe20008000806 */
[--C-:B------:R-:W-:Y:S01]  /*1280*/  FFMA R28, R28, UR6, -R6.reuse ;  /* 0x000000061c1c7c23 */ /* 0x100fe20008000806 */
[--C-:B------:R-:W-:Y:S01]  /*1290*/  FFMA R25, R25, UR6, -R6.reuse ;  /* 0x0000000619197c23 */ /* 0x100fe20008000806 */
[----:B------:R-:W-:Y:S01]  /*12a0*/  FMNMX R0, R50, R5, !PT ;  /* 0x0000000532007209 */ /* 0x000fe20007800000 */
[--C-:B------:R-:W-:Y:S01]  /*12b0*/  FFMA R36, R36, UR6, -R6.reuse ;  /* 0x0000000624247c23 */ /* 0x100fe20008000806 */
[----:B------:R-:W-:Y:S01]  /*12c0*/  FSETP.GEU.AND P6, PT, R24, -126, PT ;  /* 0xc2fc00001800780b */ /* 0x000fe20003fce000 */
[--C-:B------:R-:W-:Y:S01]  /*12d0*/  FFMA R29, R29, UR6, -R6.reuse ;  /* 0x000000061d1d7c23 */ /* 0x100fe20008000806 */
[----:B------:R-:W-:Y:S01]  /*12e0*/  FSETP.GEU.AND P5, PT, R28, -126, PT ;  /* 0xc2fc00001c00780b */ /* 0x000fe20003fae000 */
[--C-:B------:R-:W-:Y:S01]  /*12f0*/  FFMA R33, R33, UR6, -R6.reuse ;  /* 0x0000000621217c23 */ /* 0x100fe20008000806 */
[----:B------:R-:W-:Y:S01]  /*1300*/  FSETP.GEU.AND P2, PT, R25, -126, PT ;  /* 0xc2fc00001900780b */ /* 0x000fe20003f4e000 */
[--C-:B------:R-:W-:Y:S01]  /*1310*/  FFMA R32, R32, UR6, -R6.reuse ;  /* 0x0000000620207c23 */ /* 0x100fe20008000806 */
[----:B------:R-:W-:Y:S01]  /*1320*/  FMNMX R5, R51, R0, !PT ;  /* 0x0000000033057209 */ /* 0x000fe20007800000 */
[--C-:B------:R-:W-:Y:S01]  /*1330*/  FFMA R40, R40, UR6, -R6.reuse ;  /* 0x0000000628287c23 */ /* 0x100fe20008000806 */
[----:B------:R-:W-:Y:S01]  /*1340*/  FSETP.GEU.AND P3, PT, R29, -126, PT ;  /* 0xc2fc00001d00780b */ /* 0x000fe20003f6e000 */
[--C-:B------:R-:W-:Y:S01]  /*1350*/  FFMA R37, R37, UR6, -R6.reuse ;  /* 0x0000000625257c23 */ /* 0x100fe20008000806 */
[----:B------:R-:W-:Y:S01]  /*1360*/  FMNMX R0, R54, R5, !PT ;  /* 0x0000000536007209 */ /* 0x000fe20007800000 */
[--C-:B------:R-:W-:Y:S01]  /*1370*/  FFMA R48, R48, UR6, -R6.reuse ;  /* 0x0000000630307c23 */ /* 0x100fe20008000806 */
[----:B------:R-:W-:Y:S01]  /*1380*/  FSETP.GEU.AND P4, PT, R33, -126, PT ;  /* 0xc2fc00002100780b */ /* 0x000fe20003f8e000 */
[----:B------:R-:W-:Y:S01]  /*1390*/  @!P6 FMUL R24, R24, 0.5 ;  /* 0x3f0000001818e820 */ /* 0x000fe20000400000 */
[----:B------:R-:W-:Y:S01]  /*13a0*/  FMNMX R0, R55, R0, !PT ;  /* 0x0000000037007209 */ /* 0x000fe20007800000 */
[----:B------:R-:W-:Y:S01]  /*13b0*/  @!P5 FMUL R28, R28, 0.5 ;  /* 0x3f0000001c1cd820 */ /* 0x000fe20000400000 */
[----:B------:R-:W-:Y:S01]  /*13c0*/  FSETP.GEU.AND P1, PT, R32, -126, PT ;  /* 0xc2fc00002000780b */ /* 0x000fe20003f2e000 */
[----:B------:R-:W-:Y:S01]  /*13d0*/  @!P2 FMUL R25, R25, 0.5 ;  /* 0x3f0000001919a820 */ /* 0x000fe20000400000 */
[--C-:B------:R-:W-:Y:S01]  /*13e0*/  FFMA R41, R41, UR6, -R6.reuse ;  /* 0x0000000629297c23 */ /* 0x100fe20008000806 */
[----:B------:R-:W2:Y:S01]  /*13f0*/  MUFU.EX2 R24, R24 ;  /* 0x0000001800187308 */ /* 0x000ea20000000800 */
[----:B------:R-:W3:Y:S01]  /*1400*/  SHFL.BFLY PT, R5, R0, 0x1, 0x1f ;  /* 0x0c201f0000057f89 */ /* 0x000ee200000e0000 */
[----:B------:R-:W-:Y:S01]  /*1410*/  @!P3 FMUL R29, R29, 0.5 ;  /* 0x3f0000001d1db820 */ /* 0x000fe20000400000 */
[--C-:B------:R-:W-:Y:S01]  /*1420*/  FFMA R45, R45, UR6, -R6.reuse ;  /* 0x000000062d2d7c23 */ /* 0x100fe20008000806 */
[--C-:B------:R-:W-:Y:S01]  /*1430*/  FFMA R49, R49, UR6, -R6.reuse ;  /* 0x0000000631317c23 */ /* 0x100fe20008000806 */
[--C-:B------:R-:W-:Y:S01]  /*1440*/  FFMA R44, R44, UR6, -R6.reuse ;  /* 0x000000062c2c7c23 */ /* 0x100fe20008000806 */
[----:B------:R-:W-:Y:S01]  /*1450*/  @!P4 FMUL R33, R33, 0.5 ;  /* 0x3f0000002121c820 */ /* 0x000fe20000400000 */
[--C-:B------:R-:W-:Y:S01]  /*1460*/  FFMA R52, R52, UR6, -R6.reuse ;  /* 0x0000000634347c23 */ /* 0x100fe20008000806 */
[----:B------:R-:W4:Y:S01]  /*1470*/  MUFU.EX2 R28, R28 ;  /* 0x0000001c001c7308 */ /* 0x000f220000000800 */
[----:B------:R-:W-:Y:S01]  /*1480*/  FFMA R53, R53, UR6, -R6 ;  /* 0x0000000635357c23 */ /* 0x000fe20008000806 */
[----:B------:R-:W-:-:S06]  /*1490*/  @!P1 FMUL R32, R32, 0.5 ;  /* 0x3f00000020209820 */ /* 0x000fcc0000400000 */
[----:B------:R-:W5:Y:S01]  /*14a0*/  MUFU.EX2 R25, R25 ;  /* 0x0000001900197308 */ /* 0x000f620000000800 */
[----:B--2---:R-:W-:Y:S01]  /*14b0*/  @!P6 FMUL R24, R24, R24 ;  /* 0x000000181818e220 */ /* 0x004fe20000400000 */
[----:B------:R-:W-:-:S06]  /*14c0*/  FSETP.GEU.AND P6, PT, R36, -126, PT ;  /* 0xc2fc00002400780b */ /* 0x000fcc0003fce000 */
[----:B------:R-:W2:Y:S01]  /*14d0*/  MUFU.EX2 R29, R29 ;  /* 0x0000001d001d7308 */ /* 0x000ea20000000800 */
[----:B----4-:R-:W-:Y:S01]  /*14e0*/  @!P5 FMUL R28, R28, R28 ;  /* 0x0000001c1c1cd220 */ /* 0x010fe20000400000 */
[----:B------:R-:W-:Y:S02]  /*14f0*/  FSETP.GEU.AND P5, PT, R40, -126, PT ;  /* 0xc2fc00002800780b */ /* 0x000fe40003fae000 */
[----:B---3--:R-:W-:-:S03]  /*1500*/  FMNMX R5, R0, R5, !PT ;  /* 0x0000000500057209 */ /* 0x008fc60007800000 */
[----:B------:R-:W-:Y:S01]  /*1510*/  @!P6 FMUL R36, R36, 0.5 ;  /* 0x3f0000002424e820 */ /* 0x000fe20000400000 */
[----:B------:R-:W3:Y:S01]  /*1520*/  MUFU.EX2 R33, R33 ;  /* 0x0000002100217308 */ /* 0x000ee20000000800 */
[----:B-----5:R-:W-:Y:S01]  /*1530*/  @!P2 FMUL R25, R25, R25 ;  /* 0x000000191919a220 */ /* 0x020fe20000400000 */
[----:B------:R-:W-:Y:S01]  /*1540*/  FSETP.GEU.AND P2, PT, R37, -126, PT ;  /* 0xc2fc00002500780b */ /* 0x000fe20003f4e000 */
[----:B------:R-:W4:Y:S04]  /*1550*/  SHFL.BFLY PT, R4, R5, 0x2, 0x1f ;  /* 0x0c401f0005047f89 */ /* 0x000f2800000e0000 */
[----:B------:R-:W-:Y:S01]  /*1560*/  @!P5 FMUL R40, R40, 0.5 ;  /* 0x3f0000002828d820 */ /* 0x000fe20000400000 */
[----:B------:R-:W5:Y:S01]  /*1570*/  MUFU.EX2 R36, R36 ;  /* 0x0000002400247308 */ /* 0x000f620000000800 */
[----:B--2---:R-:W-:Y:S01]  /*1580*/  @!P3 FMUL R29, R29, R29 ;  /* 0x0000001d1d1db220 */ /* 0x004fe20000400000 */
[----:B------:R-:W-:-:S05]  /*1590*/  FSETP.GEU.AND P3, PT, R41, -126, PT ;  /* 0xc2fc00002900780b */ /* 0x000fca0003f6e000 */
[----:B------:R-:W-:Y:S01]  /*15a0*/  @!P2 FMUL R37, R37, 0.5 ;  /* 0x3f0000002525a820 */ /* 0x000fe20000400000 */
[----:B------:R-:W2:Y:S01]  /*15b0*/  MUFU.EX2 R7, R40 ;  /* 0x0000002800077308 */ /* 0x000ea20000000800 */
[----:B---3--:R-:W-:Y:S01]  /*15c0*/  @!P4 FMUL R33, R33, R33 ;  /* 0x000000212121c220 */ /* 0x008fe20000400000 */
[----:B------:R-:W-:-:S05]  /*15d0*/  FSETP.GEU.AND P4, PT, R45, -126, PT ;  /* 0xc2fc00002d00780b */ /* 0x000fca0003f8e000 */
[----:B------:R-:W-:Y:S01]  /*15e0*/  @!P3 FMUL R41, R41, 0.5 ;  /* 0x3f0000002929b820 */ /* 0x000fe20000400000 */
[----:B------:R-:W3:Y:S01]  /*15f0*/  MUFU.EX2 R32, R32 ;  /* 0x0000002000207308 */ /* 0x000ee20000000800 */
[----:B-----5:R-:W-:Y:S01]  /*1600*/  @!P6 FMUL R36, R36, R36 ;  /* 0x000000242424e220 */ /* 0x020fe20000400000 */
[----:B------:R-:W-:Y:S02]  /*1610*/  FSETP.GEU.AND P6, PT, R48, -126, PT ;  /* 0xc2fc00003000780b */ /* 0x000fe40003fce000 */
[----:B----4-:R-:W-:-:S03]  /*1620*/  FMNMX R4, R5, R4, !PT ;  /* 0x0000000405047209 */ /* 0x010fc60007800000 */
[----:B------:R-:W-:Y:S01]  /*1630*/  @!P4 FMUL R45, R45, 0.5 ;  /* 0x3f0000002d2dc820 */ /* 0x000fe20000400000 */
[----:B------:R-:W4:Y:S01]  /*1640*/  MUFU.EX2 R37, R37 ;  /* 0x0000002500257308 */ /* 0x000f220000000800 */
[----:B--2---:R-:W-:Y:S01]  /*1650*/  @!P5 FMUL R7, R7, R7 ;  /* 0x000000070707d220 */ /* 0x004fe20000400000 */
[----:B------:R-:W-:-:S03]  /*1660*/  FSETP.GEU.AND P5, PT, R49, -126, PT ;  /* 0xc2fc00003100780b */ /* 0x000fc60003fae000 */
[----:B------:R-:W-:Y:S01]  /*1670*/  FADD R2, R24, R7 ;  /* 0x0000000718027221 */ /* 0x000fe20000000000 */
[----:B------:R-:W-:Y:S01]  /*1680*/  F2FP.BF16.F32.PACK_AB R24, R25, R24 ;  /* 0x000000181918723e */ /* 0x000fe200000010ff */
[----:B------:R-:W-:Y:S01]  /*1690*/  @!P6 FMUL R48, R48, 0.5 ;  /* 0x3f0000003030e820 */ /* 0x000fe20000400000 */
[----:B------:R-:W2:Y:S01]  /*16a0*/  MUFU.EX2 R8, R41 ;  /* 0x0000002900087308 */ /* 0x000ea20000000800 */
[----:B---3--:R-:W-:Y:S01]  /*16b0*/  @!P1 FMUL R32, R32, R32 ;  /* 0x0000002020209220 */ /* 0x008fe20000400000 */
[----:B------:R-:W-:-:S05]  /*16c0*/  FSETP.GEU.AND P1, PT, R44, -126, PT ;  /* 0xc2fc00002c00780b */ /* 0x000fca0003f2e000 */
[----:B------:R-:W-:Y:S01]  /*16d0*/  @!P5 FMUL R49, R49, 0.5 ;  /* 0x3f0000003131d820 */ /* 0x000fe20000400000 */
[----:B------:R-:W3:Y:S01]  /*16e0*/  MUFU.EX2 R9, R48 ;  /* 0x0000003000097308 */ /* 0x000ee20000000800 */
[----:B----4-:R-:W-:Y:S01]  /*16f0*/  @!P2 FMUL R37, R37, R37 ;  /* 0x000000252525a220 */ /* 0x010fe20000400000 */
[----:B------:R-:W-:-:S04]  /*1700*/  FSETP.NEU.AND P2, PT, R4, -INF , PT ;  /* 0xff8000000400780b */ /* 0x000fc80003f4d000 */
[----:B------:R-:W-:Y:S01]  /*1710*/  FSEL R0, R4, RZ, P2 ;  /* 0x000000ff04007208 */ /* 0x000fe20001000000 */
[----:B------:R-:W-:Y:S01]  /*1720*/  @!P1 FMUL R44, R44, 0.5 ;  /* 0x3f0000002c2c9820 */ /* 0x000fe20000400000 */
[----:B------:R-:W4:Y:S01]  /*1730*/  MUFU.EX2 R10, R45 ;  /* 0x0000002d000a7308 */ /* 0x000f220000000800 */
[----:B--2---:R-:W-:Y:S01]  /*1740*/  @!P3 FMUL R8, R8, R8 ;  /* 0x000000080808b220 */ /* 0x004fe20000400000 */
[----:B------:R-:W-:Y:S01]  /*1750*/  FSETP.GEU.AND P2, PT, R52, -126, PT ;  /* 0xc2fc00003400780b */ /* 0x000fe20003f4e000 */
[----:B------:R-:W-:Y:S01]  /*1760*/  FMUL R0, R0, UR6 ;  /* 0x0000000600007c20 */ /* 0x000fe20008400000 */
[----:B------:R-:W-:-:S03]  /*1770*/  FSETP.GEU.AND P3, PT, R53, -126, PT ;  /* 0xc2fc00003500780b */ /* 0x000fc60003f6e000 */
[--C-:B------:R-:W-:Y:S01]  /*1780*/  FFMA R30, R30, UR6, -R0.reuse ;  /* 0x000000061e1e7c23 */ /* 0x100fe20008000800 */
[----:B------:R-:W2:Y:S01]  /*1790*/  MUFU.EX2 R6, R49 ;  /* 0x0000003100067308 */ /* 0x000ea20000000800 */
[--C-:B------:R-:W-:Y:S01]  /*17a0*/  FFMA R27, R27, UR6, -R0.reuse ;  /* 0x000000061b1b7c23 */ /* 0x100fe20008000800 */
[--C-:B------:R-:W-:Y:S01]  /*17b0*/  FFMA R31, R31, UR6, -R0.reuse ;  /* 0x000000061f1f7c23 */ /* 0x100fe20008000800 */
[--C-:B------:R-:W-:Y:S01]  /*17c0*/  FFMA R26, R26, UR6, -R0.reuse ;  /* 0x000000061a1a7c23 */ /* 0x100fe20008000800 */
[----:B---3--:R-:W-:Y:S01]  /*17d0*/  @!P6 FMUL R9, R9, R9 ;  /* 0x000000090909e220 */ /* 0x008fe20000400000 */
[----:B------:R-:W-:Y:S01]  /*17e0*/  FSETP.GEU.AND P6, PT, R30, -126, PT ;  /* 0xc2fc00001e00780b */ /* 0x000fe20003fce000 */
[--C-:B------:R-:W-:Y:S01]  /*17f0*/  FFMA R42, R42, UR6, -R0.reuse ;  /* 0x000000062a2a7c23 */ /* 0x100fe20008000800 */
[----:B------:R-:W-:Y:S01]  /*1800*/  @!P2 FMUL R52, R52, 0.5 ;  /* 0x3f0000003434a820 */ /* 0x000fe20000400000 */
[----:B------:R-:W3:Y:S01]  /*1810*/  MUFU.EX2 R5, R44 ;  /* 0x0000002c00057308 */ /* 0x000ee20000000800 */
[----:B----4-:R-:W-:Y:S01]  /*1820*/  @!P4 FMUL R10, R10, R10 ;  /* 0x0000000a0a0ac220 */ /* 0x010fe20000400000 */
[----:B------:R-:W-:Y:S01]  /*1830*/  FSETP.GEU.AND P4, PT, R27, -126, PT ;  /* 0xc2fc00001b00780b */ /* 0x000fe20003f8e000 */
[----:B------:R-:W-:Y:S01]  /*1840*/  @!P3 FMUL R53, R53, 0.5 ;  /* 0x3f0000003535b820 */ /* 0x000fe20000400000 */
[--C-:B------:R-:W-:Y:S01]  /*1850*/  FFMA R34, R34, UR6, -R0.reuse ;  /* 0x0000000622227c23 */ /* 0x100fe20008000800 */
[--C-:B------:R-:W-:Y:S01]  /*1860*/  FFMA R35, R35, UR6, -R0.reuse ;  /* 0x0000000623237c23 */ /* 0x100fe20008000800 */
[--C-:B------:R-:W-:Y:S01]  /*1870*/  FFMA R39, R39, UR6, -R0.reuse ;  /* 0x0000000627277c23 */ /* 0x100fe20008000800 */
[--C-:B------:R-:W-:Y:S01]  /*1880*/  FFMA R50, R50, UR6, -R0.reuse ;  /* 0x0000000632327c23 */ /* 0x100fe20008000800 */
[----:B------:R-:W4:Y:S01]  /*1890*/  MUFU.EX2 R11, R52 ;  /* 0x00000034000b7308 */ /* 0x000f220000000800 */
[----:B--2---:R-:W-:Y:S01]  /*18a0*/  @!P5 FMUL R6, R6, R6 ;  /* 0x000000060606d220 */ /* 0x004fe20000400000 */
[----:B------:R-:W-:Y:S01]  /*18b0*/  FSETP.GEU.AND P5, PT, R31, -126, PT ;  /* 0xc2fc00001f00780b */ /* 0x000fe20003fae000 */
[----:B------:R-:W-:Y:S01]  /*18c0*/  @!P6 FMUL R30, R30, 0.5 ;  /* 0x3f0000001e1ee820 */ /* 0x000fe20000400000 */
[--C-:B------:R-:W-:Y:S01]  /*18d0*/  FFMA R38, R38, UR6, -R0.reuse ;  /* 0x0000000626267c23 */ /* 0x100fe20008000800 */
[--C-:B------:R-:W-:Y:S01]  /*18e0*/  FFMA R43, R43, UR6, -R0.reuse ;  /* 0x000000062b2b7c23 */ /* 0x100fe20008000800 */
[--C-:B------:R-:W-:Y:S01]  /*18f0*/  FFMA R46, R46, UR6, -R0.reuse ;  /* 0x000000062e2e7c23 */ /* 0x100fe20008000800 */
[----:B------:R-:W-:Y:S01]  /*1900*/  @!P4 FMUL R27, R27, 0.5 ;  /* 0x3f0000001b1bc820 */ /* 0x000fe20000400000 */
[----:B------:R-:W2:Y:S01]  /*1910*/  MUFU.EX2 R15, R30 ;  /* 0x0000001e000f7308 */ /* 0x000ea20000000800 */
[----:B---3--:R-:W-:Y:S01]  /*1920*/  @!P1 FMUL R5, R5, R5 ;  /* 0x0000000505059220 */ /* 0x008fe20000400000 */
[----:B------:R-:W-:Y:S01]  /*1930*/  FSETP.GEU.AND P1, PT, R26, -126, PT ;  /* 0xc2fc00001a00780b */ /* 0x000fe20003f2e000 */
[--C-:B------:R-:W-:Y:S01]  /*1940*/  FFMA R51, R51, UR6, -R0.reuse ;  /* 0x0000000633337c23 */ /* 0x100fe20008000800 */
[--C-:B------:R-:W-:Y:S01]  /*1950*/  FFMA R54, R54, UR6, -R0.reuse ;  /* 0x0000000636367c23 */ /* 0x100fe20008000800 */
[--C-:B------:R-:W-:Y:S01]  /*1960*/  FFMA R47, R47, UR6, -R0.reuse ;  /* 0x000000062f2f7c23 */ /* 0x100fe20008000800 */
[----:B------:R-:W-:Y:S01]  /*1970*/  FFMA R0, R55, UR6, -R0 ;  /* 0x0000000637007c23 */ /* 0x000fe20008000800 */
[----:B------:R-:W-:Y:S01]  /*1980*/  @!P5 FMUL R31, R31, 0.5 ;  /* 0x3f0000001f1fd820 */ /* 0x000fe20000400000 */
[----:B------:R-:W3:Y:S01]  /*1990*/  MUFU.EX2 R12, R53 ;  /* 0x00000035000c7308 */ /* 0x000ee20000000800 */
[----:B----4-:R-:W-:Y:S01]  /*19a0*/  @!P2 FMUL R11, R11, R11 ;  /* 0x0000000b0b0ba220 */ /* 0x010fe20000400000 */
[----:B------:R-:W-:Y:S01]  /*19b0*/  FSETP.GEU.AND P2, PT, R34, -126, PT ;  /* 0xc2fc00002200780b */ /* 0x000fe20003f4e000 */
[----:B------:R-:W-:Y:S01]  /*19c0*/  FADD R19, R32, R9 ;  /* 0x0000000920137221 */ /* 0x000fe20000000000 */
[----:B------:R-:W-:Y:S01]  /*19d0*/  FADD R21, R28, R5 ;  /* 0x000000051c157221 */ /* 0x000fe20000000000 */
[----:B------:R-:W-:Y:S01]  /*19e0*/  FADD R23, R33, R6 ;  /* 0x0000000621177221 */ /* 0x000fe20000000000 */
[----:B------:R-:W-:Y:S01]  /*19f0*/  FADD R22, R29, R10 ;  /* 0x0000000a1d167221 */ /* 0x000fe20000000000 */
[----:B------:R-:W-:Y:S01]  /*1a00*/  @!P1 FMUL R26, R26, 0.5 ;  /* 0x3f0000001a1a9820 */ /* 0x000fe20000400000 */
[----:B------:R4:W5:Y:S01]  /*1a10*/  MUFU.EX2 R14, R27 ;  /* 0x0000001b000e7308 */ /* 0x0009620000000800 */
[----:B--2---:R-:W-:Y:S01]  /*1a20*/  @!P6 FMUL R15, R15, R15 ;  /* 0x0000000f0f0fe220 */ /* 0x004fe20000400000 */
[----:B------:R-:W-:Y:S01]  /*1a30*/  FSETP.GEU.AND P6, PT, R42, -126, PT ;  /* 0xc2fc00002a00780b */ /* 0x000fe20003fce000 */
[----:B------:R-:W-:Y:S01]  /*1a40*/  FADD R30, R2, R19 ;  /* 0x00000013021e7221 */ /* 0x000fe20000000000 */
[----:B------:R-:W-:Y:S01]  /*1a50*/  FADD R2, R25, R8 ;  /* 0x0000000819027221 */ /* 0x000fe20000000000 */
[----:B------:R-:W-:-:S02]  /*1a60*/  ULOP3.LUT UR6, UR21, 0x8, URZ, 0xc, !UPT ;  /* 0x0000000815067892 */ /* 0x000fc4000f8e0c3f */
[----:B------:R-:W-:Y:S01]  /*1a70*/  @!P2 FMUL R34, R34, 0.5 ;  /* 0x3f0000002222a820 */ /* 0x000fe20000400000 */
[----:B------:R-:W2:Y:S01]  /*1a80*/  MUFU.EX2 R16, R31 ;  /* 0x0000001f00107308 */ /* 0x000ea20000000800 */
[----:B---3--:R-:W-:Y:S01]  /*1a90*/  @!P3 FMUL R12, R12, R12 ;  /* 0x0000000c0c0cb220 */ /* 0x008fe20000400000 */
[----:B------:R-:W-:Y:S01]  /*1aa0*/  FSETP.GEU.AND P3, PT, R35, -126, PT ;  /* 0xc2fc00002300780b */ /* 0x000fe20003f6e000 */
[----:B------:R-:W-:Y:S02]  /*1ab0*/  FADD R2, R2, R23 ;  /* 0x0000001702027221 */ /* 0x000fe40000000000 */
[----:B----4-:R-:W-:Y:S02]  /*1ac0*/  FADD R27, R37, R12 ;  /* 0x0000000c251b7221 */ /* 0x010fe40000000000 */
[----:B------:R-:W-:Y:S01]  /*1ad0*/  @!P6 FMUL R42, R42, 0.5 ;  /* 0x3f0000002a2ae820 */ /* 0x000fe20000400000 */
[----:B------:R3:W4:Y:S01]  /*1ae0*/  MUFU.EX2 R13, R26 ;  /* 0x0000001a000d7308 */ /* 0x0007220000000800 */
[----:B-----5:R-:W-:Y:S01]  /*1af0*/  @!P4 FMUL R14, R14, R14 ;  /* 0x0000000e0e0ec220 */ /* 0x020fe20000400000 */
[----:B------:R-:W-:Y:S01]  /*1b00*/  FSETP.GEU.AND P4, PT, R39, -126, PT ;  /* 0xc2fc00002700780b */ /* 0x000fe20003f8e000 */
[----:B------:R-:W-:-:S04]  /*1b10*/  FADD R27, R22, R27 ;  /* 0x0000001b161b7221 */ /* 0x000fc80000000000 */
[----:B------:R-:W-:Y:S01]  /*1b20*/  @!P3 FMUL R35, R35, 0.5 ;  /* 0x3f0000002323b820 */ /* 0x000fe20000400000 */
[----:B------:R-:W5:Y:S01]  /*1b30*/  MUFU.EX2 R17, R34 ;  /* 0x0000002200117308 */ /* 0x000f620000000800 */
[----:B--2---:R-:W-:Y:S01]  /*1b40*/  @!P5 FMUL R16, R16, R16 ;  /* 0x000000101010d220 */ /* 0x004fe20000400000 */
[----:B------:R-:W-:Y:S01]  /*1b50*/  FSETP.GEU.AND P5, PT, R50, -126, PT ;  /* 0xc2fc00003200780b */ /* 0x000fe20003fae000 */
[----:B---3--:R-:W-:Y:S01]  /*1b60*/  FADD R26, R36, R11 ;  /* 0x0000000b241a7221 */ /* 0x008fe20000000000 */
[----:B------:R-:W-:Y:S02]  /*1b70*/  FADD R2, R2, R27 ;  /* 0x0000001b02027221 */ /* 0x000fe40000000000 */
[----:B------:R-:W-:Y:S01]  /*1b80*/  F2FP.BF16.F32.PACK_AB R27, R16, R15 ;  /* 0x0000000f101b723e */ /* 0x000fe200000010ff */
[----:B------:R-:W-:Y:S01]  /*1b90*/  @!P4 FMUL R39, R39, 0.5 ;  /* 0x3f0000002727c820 */ /* 0x000fe20000400000 */
[----:B------:R-:W2:Y:S01]  /*1ba0*/  MUFU.EX2 R18, R35 ;  /* 0x0000002300127308 */ /* 0x000ea20000000800 */
[----:B----4-:R-:W-:Y:S01]  /*1bb0*/  @!P1 FMUL R13, R13, R13 ;  /* 0x0000000d0d0d9220 */ /* 0x010fe20000400000 */
[----:B------:R-:W-:Y:S01]  /*1bc0*/  FSETP.GEU.AND P1, PT, R38, -126, PT ;  /* 0xc2fc00002600780b */ /* 0x000fe20003f2e000 */
[----:B------:R-:W-:-:S03]  /*1bd0*/  FADD R21, R21, R26 ;  /* 0x0000001a15157221 */ /* 0x000fc60000000000 */
[----:B------:R-:W-:Y:S01]  /*1be0*/  F2FP.BF16.F32.PACK_AB R25, R14, R13 ;  /* 0x0000000d0e19723e */ /* 0x000fe200000010ff */
[----:B------:R-:W-:Y:S01]  /*1bf0*/  @!P5 FMUL R50, R50, 0.5 ;  /* 0x3f0000003232d820 */ /* 0x000fe20000400000 */
[----:B------:R-:W3:Y:S01]  /*1c00*/  MUFU.EX2 R20, R39 ;  /* 0x0000002700147308 */ /* 0x000ee20000000800 */
[----:B-----5:R-:W-:Y:S01]  /*1c10*/  @!P2 FMUL R17, R17, R17 ;  /* 0x000000111111a220 */ /* 0x020fe20000400000 */
[----:B------:R-:W-:Y:S01]  /*1c20*/  FSETP.GEU.AND P2, PT, R43, -126, PT ;  /* 0xc2fc00002b00780b */ /* 0x000fe20003f4e000 */
[----:B------:R-:W-:Y:S01]  /*1c30*/  FADD R21, R30, R21 ;  /* 0x000000151e157221 */ /* 0x000fe20000000000 */
[----:B------:R-:W-:Y:S02]  /*1c40*/  F2FP.BF16.F32.PACK_AB R30, R37, R36 ;  /* 0x00000024251e723e */ /* 0x000fe400000010ff */
[----:B------:R-:W-:Y:S01]  /*1c50*/  F2FP.BF16.F32.PACK_AB R36, R6, R9 ;  /* 0x000000090624723e */ /* 0x000fe200000010ff */
[----:B------:R-:W-:Y:S01]  /*1c60*/  @!P1 FMUL R38, R38, 0.5 ;  /* 0x3f00000026269820 */ /* 0x000fe20000400000 */
[----:B------:R-:W4:Y:S01]  /*1c70*/  MUFU.EX2 R42, R42 ;  /* 0x0000002a002a7308 */ /* 0x000f220000000800 */
[----:B--2---:R-:W-:Y:S01]  /*1c80*/  @!P3 FMUL R18, R18, R18 ;  /* 0x000000121212b220 */ /* 0x004fe20000400000 */
[----:B------:R-:W-:-:S05]  /*1c90*/  FSETP.GEU.AND P3, PT, R46, -126, PT ;  /* 0xc2fc00002e00780b */ /* 0x000fca0003f6e000 */
[----:B------:R-:W-:Y:S01]  /*1ca0*/  @!P2 FMUL R43, R43, 0.5 ;  /* 0x3f0000002b2ba820 */ /* 0x000fe20000400000 */
[----:B------:R2:W5:Y:S01]  /*1cb0*/  MUFU.EX2 R31, R38 ;  /* 0x00000026001f7308 */ /* 0x0005620000000800 */
[----:B---3--:R-:W-:Y:S01]  /*1cc0*/  @!P4 FMUL R20, R20, R20 ;  /* 0x000000141414c220 */ /* 0x008fe20000400000 */
[----:B------:R-:W-:-:S05]  /*1cd0*/  FSETP.GEU.AND P4, PT, R51, -126, PT ;  /* 0xc2fc00003300780b */ /* 0x000fca0003f8e000 */
[----:B------:R-:W-:Y:S01]  /*1ce0*/  @!P3 FMUL R46, R46, 0.5 ;  /* 0x3f0000002e2eb820 */ /* 0x000fe20000400000 */
[----:B------:R-:W3:Y:S01]  /*1cf0*/  MUFU.EX2 R50, R50 ;  /* 0x0000003200327308 */ /* 0x000ee20000000800 */
[----:B----4-:R-:W-:Y:S01]  /*1d00*/  @!P6 FMUL R42, R42, R42 ;  /* 0x0000002a2a2ae220 */ /* 0x010fe20000400000 */
[----:B------:R-:W-:Y:S02]  /*1d10*/  FSETP.GEU.AND P6, PT, R54, -126, PT ;  /* 0xc2fc00003600780b */ /* 0x000fe40003fce000 */
[----:B--2---:R-:W-:Y:S01]  /*1d20*/  F2FP.BF16.F32.PACK_AB R38, R12, R11 ;  /* 0x0000000b0c26723e */ /* 0x004fe200000010ff */
[----:B------:R-:W-:Y:S02]  /*1d30*/  FADD R34, R13, R42 ;  /* 0x0000002a0d227221 */ /* 0x000fe40000000000 */
[----:B------:R-:W-:Y:S01]  /*1d40*/  @!P4 FMUL R51, R51, 0.5 ;  /* 0x3f0000003333c820 */ /* 0x000fe20000400000 */
[----:B------:R-:W2:Y:S01]  /*1d50*/  MUFU.EX2 R43, R43 ;  /* 0x0000002b002b7308 */ /* 0x000ea20000000800 */
[----:B-----5:R-:W-:Y:S01]  /*1d60*/  @!P1 FMUL R31, R31, R31 ;  /* 0x0000001f1f1f9220 */ /* 0x020fe20000400000 */
[----:B------:R-:W-:-:S05]  /*1d70*/  FSETP.GEU.AND P1, PT, R47, -126, PT ;  /* 0xc2fc00002f00780b */ /* 0x000fca0003f2e000 */
[----:B------:R-:W-:Y:S01]  /*1d80*/  @!P6 FMUL R54, R54, 0.5 ;  /* 0x3f0000003636e820 */ /* 0x000fe20000400000 */
[----:B------:R-:W4:Y:S01]  /*1d90*/  MUFU.EX2 R46, R46 ;  /* 0x0000002e002e7308 */ /* 0x000f220000000800 */
[----:B---3--:R-:W-:Y:S01]  /*1da0*/  @!P5 FMUL R50, R50, R50 ;  /* 0x000000323232d220 */ /* 0x008fe20000400000 */
[----:B------:R-:W-:-:S03]  /*1db0*/  FSETP.GEU.AND P5, PT, R0, -126, PT ;  /* 0xc2fc00000000780b */ /* 0x000fc60003fae000 */
[----:B------:R-:W-:Y:S02]  /*1dc0*/  FADD R39, R17, R50 ;  /* 0x0000003211277221 */ /* 0x000fe40000000000 */
[----:B------:R-:W-:Y:S01]  /*1dd0*/  @!P1 FMUL R47, R47, 0.5 ;  /* 0x3f0000002f2f9820 */ /* 0x000fe20000400000 */
[----:B------:R-:W3:Y:S01]  /*1de0*/  MUFU.EX2 R51, R51 ;  /* 0x0000003300337308 */ /* 0x000ee20000000800 */
[----:B--2---:R-:W-:Y:S01]  /*1df0*/  @!P2 FMUL R43, R43, R43 ;  /* 0x0000002b2b2ba220 */ /* 0x004fe20000400000 */
[----:B------:R-:W-:-:S05]  /*1e00*/  FADD R34, R34, R39 ;  /* 0x0000002722227221 */ /* 0x000fca0000000000 */
[----:B------:R-:W-:Y:S01]  /*1e10*/  @!P5 FMUL R0, R0, 0.5 ;  /* 0x3f0000000000d820 */ /* 0x000fe20000400000 */
[----:B------:R-:W2:Y:S01]  /*1e20*/  MUFU.EX2 R35, R47 ;  /* 0x0000002f00237308 */ /* 0x000ea20000000800 */
[----:B----4-:R-:W-:-:S04]  /*1e30*/  @!P3 FMUL R46, R46, R46 ;  /* 0x0000002e2e2eb220 */ /* 0x010fc80000400000 */
[----:B------:R-:W-:-:S03]  /*1e40*/  FADD R22, R15, R46 ;  /* 0x0000002e0f167221 */ /* 0x000fc60000000000 */
[----:B------:R-:W4:Y:S01]  /*1e50*/  MUFU.EX2 R54, R54 ;  /* 0x0000003600367308 */ /* 0x000f220000000800 */
[----:B---3--:R-:W-:-:S04]  /*1e60*/  @!P4 FMUL R51, R51, R51 ;  /* 0x000000333333c220 */ /* 0x008fc80000400000 */
[----:B------:R-:W-:Y:S01]  /*1e70*/  FADD R39, R18, R51 ;  /* 0x0000003312277221 */ /* 0x000fe20000000000 */
[----:B------:R-:W-:Y:S02]  /*1e80*/  F2FP.BF16.F32.PACK_AB R37, R51, R50 ;  /* 0x000000323325723e */ /* 0x000fe400000010ff */
[----:B------:R3:W5:Y:S01]  /*1e90*/  MUFU.EX2 R19, R0 ;  /* 0x0000000000137308 */ /* 0x0007620000000800 */
[----:B--2---:R-:W-:-:S04]  /*1ea0*/  @!P1 FMUL R35, R35, R35 ;  /* 0x0000002323239220 */ /* 0x004fc80000400000 */
[----:B------:R-:W-:Y:S01]  /*1eb0*/  FADD R23, R16, R35 ;  /* 0x0000002310177221 */ /* 0x000fe20000000000 */
[----:B------:R-:W-:Y:S01]  /*1ec0*/  F2FP.BF16.F32.PACK_AB R35, R35, R46 ;  /* 0x0000002e2323723e */ /* 0x000fe200000010ff */
[----:B----4-:R-:W-:Y:S01]  /*1ed0*/  @!P6 FMUL R54, R54, R54 ;  /* 0x000000363636e220 */ /* 0x010fe20000400000 */
[----:B---3--:R-:W-:-:S03]  /*1ee0*/  FADD R0, R14, R43 ;  /* 0x0000002b0e007221 */ /* 0x008fc60000000000 */
[----:B------:R-:W-:Y:S01]  /*1ef0*/  FADD R41, R31, R54 ;  /* 0x000000361f297221 */ /* 0x000fe20000000000 */
[----:B------:R-:W-:Y:S01]  /*1f00*/  FADD R0, R0, R39 ;  /* 0x0000002700007221 */ /* 0x000fe20000000000 */
[----:B------:R-:W-:Y:S01]  /*1f10*/  F2FP.BF16.F32.PACK_AB R31, R20, R31 ;  /* 0x0000001f141f723e */ /* 0x000fe200000010ff */
[----:B-----5:R-:W-:Y:S01]  /*1f20*/  @!P5 FMUL R19, R19, R19 ;  /* 0x000000131313d220 */ /* 0x020fe20000400000 */
[----:B------:R-:W-:Y:S01]  /*1f30*/  FADD R41, R22, R41 ;  /* 0x0000002916297221 */ /* 0x000fe20000000000 */
[----:B------:R-:W-:Y:S02]  /*1f40*/  MOV R22, UR6 ;  /* 0x0000000600167c02 */ /* 0x000fe40008000f00 */
[----:B------:R-:W-:Y:S01]  /*1f50*/  FADD R26, R20, R19 ;  /* 0x00000013141a7221 */ /* 0x000fe20000000000 */
[----:B------:R-:W-:Y:S01]  /*1f60*/  FADD R34, R34, R41 ;  /* 0x0000002922227221 */ /* 0x000fe20000000000 */
[----:B------:R2:W-:Y:S02]  /*1f70*/  SYNCS.ARRIVE.TRANS64.A1T0 RZ, [R22+UR23], RZ ;  /* 0x000000ff16ff79a7 */ /* 0x0005e40008100017 */
[----:B------:R-:W-:Y:S01]  /*1f80*/  FADD R23, R23, R26 ;  /* 0x0000001a17177221 */ /* 0x000fe20000000000 */
[----:B------:R-:W-:-:S02]  /*1f90*/  F2FP.BF16.F32.PACK_AB R26, R29, R28 ;  /* 0x0000001c1d1a723e */ /* 0x000fc400000010ff */
[----:B------:R-:W-:Y:S01]  /*1fa0*/  F2FP.BF16.F32.PACK_AB R28, R33, R32 ;  /* 0x00000020211c723e */ /* 0x000fe200000010ff */
[----:B------:R-:W-:Y:S01]  /*1fb0*/  FADD R23, R0, R23 ;  /* 0x0000001700177221 */ /* 0x000fe20000000000 */
[----:B------:R-:W-:Y:S01]  /*1fc0*/  FADD R0, R21, R2 ;  /* 0x0000000215007221 */ /* 0x000fe20000000000 */
[----:B------:R-:W-:Y:S02]  /*1fd0*/  F2FP.BF16.F32.PACK_AB R32, R8, R7 ;  /* 0x000000070820723e */ /* 0x000fe400000010ff */
[----:B------:R-:W-:Y:S01]  /*1fe0*/  FADD R2, R34, R23 ;  /* 0x0000001722027221 */ /* 0x000fe20000000000 */
[----:B------:R-:W-:Y:S02]  /*1ff0*/  F2FP.BF16.F32.PACK_AB R34, R10, R5 ;  /* 0x000000050a22723e */ /* 0x000fe400000010ff */
[----:B------:R-:W-:Y:S02]  /*2000*/  F2FP.BF16.F32.PACK_AB R29, R18, R17 ;  /* 0x00000011121d723e */ /* 0x000fe400000010ff */
[----:B------:R-:W-:Y:S01]  /*2010*/  F2FP.BF16.F32.PACK_AB R33, R43, R42 ;  /* 0x0000002a2b21723e */ /* 0x000fe200000010ff */
[----:B--2---:R-:W-:Y:S06]  /*2020*/  @!P0 BRA `(.L_x_19) ;  /* 0x0000000000048947 */ /* 0x004fec0003800000 */
[----:B-1----:R-:W-:Y:S01]  /*2030*/  BPT.TRAP 0x1 ;  /* 0x000000040000795c */ /* 0x002fe20000300000 */
.L_x_19:
[----:B------:R-:W2:Y:S02]  /*2040*/  SYNCS.PHASECHK.TRANS64.TRYWAIT P1, [UR37+0xe008], R56 ;  /* 0x00e00838ff0075a7 */ /* 0x000ea40008020165 */
[----:B--2---:R-:W-:Y:S05]  /*2050*/  @!P1 BRA `(.L_x_20) ;  /* 0x0000004000209947 */ /* 0x004fea0003800000 */
.L_x_92:
[----:B------:R-:W-:Y:S01]  /*2060*/  UIADD3 UR6, UR20, 0x200, URZ ;  /* 0x0000020014067890 */ /* 0x000fe2000fffe03f */
[----:B--2---:R-:W-:Y:S01]  /*2070*/  WARPGROUP.ARRIVE ;  /* 0x00000000000079c5 */ /* 0x004fe20000000000 */
[----:B------:R-:W-:Y:S01]  /*2080*/  UMOV UR7, 0x40000040 ;  /* 0x4000004000077882 */ /* 0x000fe20000000000 */
[----:B------:R-:W-:-:S06]  /*2090*/  F2FP.BF16.F32.PACK_AB R39, R19, R54 ;  /* 0x000000361327723e */ /* 0x000fcc00000010ff */
[----:B------:R-:W-:Y:S01]  /*20a0*/  HGMMA.64x64x16.F32.BF16 R56, R24, gdesc[UR4].tnspB, RZ, !UPT, gsb0 ;  /* 0x40e0000418387df0 */ /* 0x000fe2000c0018ff */
[----:B------:R-:W-:Y:S01]  /*20b0*/  UIADD3 UR6, UR20, 0x280, URZ ;  /* 0x0000028014067890 */ /* 0x000fe2000fffe03f */
[----:B------:R-:W-:Y:S01]  /*20c0*/  UMOV UR7, 0x40000040 ;  /* 0x4000004000077882 */ /* 0x000fe20000000000 */
[----:B------:R-:W-:Y:S02]  /*20d0*/  WARPGROUP.DEPBAR.LE gsb0, 0x0 ;  /* 0x00008000000079c5 */ /* 0x000fe40000010000 */
[----:B------:R-:W-:-:S06]  /*20e0*/  WARPGROUP.ARRIVE ;  /* 0x00000000000079c5 */ /* 0x000fcc0000000000 */
[----:B------:R-:W-:Y:S01]  /*20f0*/  HGMMA.64x64x16.F32.BF16 R56, R28, gdesc[UR4].tnspB, R56, gsb0 ;  /* 0x40e000041c387df0 */ /* 0x000fe20008001838 */
        /* <DEDUP_REMOVED lines=9> */
[----:B------:R-:W-:Y:S03]  /*2190*/  HGMMA.64x64x16.F32.BF16 R56, R36, gdesc[UR4].tnspB, R56, gsb0 ;  /* 0x40e0000424387df0 */ /* 0x000fe60008001838 */
[----:B------:R-:W-:Y:S02]  /*21a0*/  WARPGROUP.DEPBAR.LE gsb0, 0x0 ;  /* 0x00008000000079c5 */ /* 0x000fe40000010000 */
[----:B------:R-:W-:Y:S05]  /*21b0*/  @!P0 BRA `(.L_x_21) ;  /* 0x0000000000048947 */ /* 0x000fea0003800000 */
[----:B-1----:R-:W-:Y:S01]  /*21c0*/  BPT.TRAP 0x1 ;  /* 0x000000040000795c */ /* 0x002fe20000300000 */
.L_x_21:
[----:B------:R-:W-:Y:S02]  /*21d0*/  UISETP.EQ.AND UP0, UPT, UR36, URZ, !UP0 ;  /* 0x0000003f2400728c */ /* 0x000fe4000c702270 */
[----:B------:R-:W-:Y:S02]  /*21e0*/  UIADD3 UR6, UR37, 0xe028, URZ ;  /* 0x0000e02825067890 */ /* 0x000fe4000fffe03f */
[----:B------:R-:W-:Y:S02]  /*21f0*/  USEL UR7, URZ, 0x1, !UP0 ;  /* 0x000000013f077887 */ /* 0x000fe4000c000000 */
[----:B------:R-:W-:Y:S02]  /*2200*/  UPRMT UR6, URZ, 0x654, UR6 ;  /* 0x000006543f067896 */ /* 0x000fe40008000006 */
[----:B------:R-:W-:-:S04]  /*2210*/  USEL UR7, UR7, 0x2, UP1 ;  /* 0x0000000207077887 */ /* 0x000fc80008800000 */
[----:B------:R-:W-:-:S03]  /*2220*/  UISETP.GT.U32.AND UP0, UPT, UR7, 0x1, UPT ;  /* 0x000000010700788c */ /* 0x000fc6000bf04070 */
[----:B------:R-:W-:Y:S03]  /*2230*/  SYNCS.ARRIVE.TRANS64.RED.A1T0 RZ, [UR6], RZ ;  /* 0x000000ffffff79a7 */ /* 0x000fe60008100406 */
[----:B------:R-:W-:-:S13]  /*2240*/  PLOP3.LUT P1, PT, PT, PT, UP0, 0x80, 0x0 ;  /* 0x000000000000781c */ /* 0x000fda0003f2f008 */
[----:B------:R-:W-:Y:S05]  /*2250*/  @P1 BRA `(.L_x_22) ;  /* 0x0000000000041947 */ /* 0x000fea0003800000 */
[----:B-1----:R-:W-:Y:S01]  /*2260*/  BPT.TRAP 0x1 ;  /* 0x000000040000795c */ /* 0x002fe20000300000 */
.L_x_22:
[----:B------:R-:W2:Y:S02]  /*2270*/  LDC R5, c[0x0][0x28c] ;  /* 0x0000a300ff057b82 */ /* 0x000ea40000000800 */
[----:B--2---:R-:W-:-:S13]  /*2280*/  ISETP.GE.AND P2, PT, R5, 0x41, PT ;  /* 0x000000410500780c */ /* 0x004fda0003f46270 */
[----:B------:R-:W-:Y:S05]  /*2290*/  @!P2 BRA `(.L_x_23) ;  /* 0x000000180048a947 */ /* 0x000fea0003800000 */
[----:B------:R-:W-:Y:S01]  /*22a0*/  VIADD R5, R5, 0x3f ;  /* 0x0000003f05057836 */ /* 0x000fe20000000000 */
[----:B------:R-:W-:Y:S01]  /*22b0*/  MOV R7, R3 ;  /* 0x0000000300077202 */ /* 0x000fe20000000f00 */
[----:B------:R-:W-:Y:S01]  /*22c0*/  IMAD.MOV.U32 R9, RZ, RZ, R4 ;  /* 0x000000ffff097224 */ /* 0x000fe200078e0004 */
[----:B------:R-:W-:Y:S01]  /*22d0*/  UMOV UR21, 0x2 ;  /* 0x0000000200157882 */ /* 0x000fe20000000000 */
[----:B------:R-:W-:Y:S01]  /*22e0*/  UMOV UR23, 0x1 ;  /* 0x0000000100177882 */ /* 0x000fe20000000000 */
[----:B------:R-:W-:Y:S01]  /*22f0*/  SHF.R.S32.HI R6, RZ, 0x1f, R5 ;  /* 0x0000001fff067819 */ /* 0x000fe20000011405 */
[----:B------:R-:W-:-:S03]  /*2300*/  ULDC UR24, c[0x0][0x604] ;  /* 0x0001810000187ab9 */ /* 0x000fc60000000800 */
[----:B------:R-:W-:Y:S02]  /*2310*/  LEA.HI R6, R6, R5, RZ, 0x6 ;  /* 0x0000000506067211 */ /* 0x000fe400078f30ff */
[----:B------:R-:W-:Y:S02]  /*2320*/  MOV R5, RZ ;  /* 0x000000ff00057202 */ /* 0x000fe40000000f00 */
[----:B------:R-:W-:-:S07]  /*2330*/  SHF.R.S32.HI R6, RZ, 0x6, R6 ;  /* 0x00000006ff067819 */ /* 0x000fce0000011406 */
.L_x_34:
[----:B------:R-:W-:-:S13]  /*2340*/  PLOP3.LUT P3, PT, PT, PT, UP1, 0x80, 0x0 ;  /* 0x000000000000781c */ /* 0x000fda0003f6f018 */
[----:B------:R-:W-:Y:S05]  /*2350*/  @!P3 BRA `(.L_x_24) ;  /* 0x000000000004b947 */ /* 0x000fea0003800000 */
[----:B-1----:R-:W-:Y:S01]  /*2360*/  BPT.TRAP 0x1 ;  /* 0x000000040000795c */ /* 0x002fe20000300000 */
.L_x_24:
[----:B------:R-:W-:Y:S01]  /*2370*/  ULEA UR6, UR21, UR37, 0x3 ;  /* 0x0000002515067291 */ /* 0x000fe2000f8e183f */
[----:B------:R-:W-:-:S08]  /*2380*/  SHF.L.U32 R3, R5, 0x1f, RZ ;  /* 0x0000001f05037819 */ /* 0x000fd000000006ff */
[----:B------:R-:W2:Y:S02]  /*2390*/  SYNCS.PHASECHK.TRANS64.TRYWAIT P2, [UR6+0xe000], R3 ;  /* 0x00e00003ff0075a7 */ /* 0x000ea40008040146 */
[----:B--2---:R-:W-:Y:S05]  /*23a0*/  @!P2 BRA `(.L_x_25) ;  /* 0x0000003c0064a947 */ /* 0x004fea0003800000 */
.L_x_93:
[----:B------:R-:W-:Y:S01]  /*23b0*/  ULEA UR6, UR21, UR22, 0x9 ;  /* 0x0000001615067291 */ /* 0x000fe2000f8e483f */
[----:B------:R-:W-:Y:S01]  /*23c0*/  WARPGROUP.ARRIVE ;  /* 0x00000000000079c5 */ /* 0x000fe20000000000 */
[----:B------:R-:W-:Y:S01]  /*23d0*/  UMOV UR7, 0x40000040 ;  /* 0x4000004000077882 */ /* 0x000fe20000000000 */
[----:B------:R-:W-:Y:S01]  /*23e0*/  UMOV UR11, 0x40000040 ;  /* 0x40000040000b7882 */ /* 0x000fe20000000000 */
[----:B------:R-:W-:Y:S02]  /*23f0*/  UIADD3 UR10, UR6, 0x2, URZ ;  /* 0x00000002060a7890 */ /* 0x000fe4000fffe03f */
[----:B------:R-:W-:Y:S01]  /*2400*/  UIADD3 UR14, UR6, 0x4, URZ ;  /* 0x00000004060e7890 */ /* 0x000fe2000fffe03f */
[----:B------:R-:W-:Y:S02]  /*2410*/  UMOV UR15, 0x40000040 ;  /* 0x40000040000f7882 */ /* 0x000fe40000000000 */
[----:B------:R-:W-:Y:S01]  /*2420*/  HGMMA.64x64x16.F32.BF16 R24, gdesc[UR4], RZ, !UPT, gsb0 ;  /* 0x00e00000041879f0 */ /* 0x000fe2000c0018ff */
[----:B------:R-:W-:Y:S01]  /*2430*/  UIADD3 UR18, UR6, 0x6, URZ ;  /* 0x0000000606127890 */ /* 0x000fe2000fffe03f */
[----:B------:R-:W-:Y:S01]  /*2440*/  UMOV UR19, 0x40000040 ;  /* 0x4000004000137882 */ /* 0x000fe20000000000 */
[----:B------:R-:W-:-:S04]  /*2450*/  UIADD3 UR21, UR21, 0x1, URZ ;  /* 0x0000000115157890 */ /* 0x000fc8000fffe03f */
[----:B------:R-:W-:-:S04]  /*2460*/  UISETP.NE.AND UP0, UPT, UR21, 0x5, UPT ;  /* 0x000000051500788c */ /* 0x000fc8000bf05270 */
[----:B------:R-:W-:Y:S02]  /*2470*/  USEL UR6, URZ, 0x1, UP0 ;  /* 0x000000013f067887 */ /* 0x000fe40008000000 */
[----:B------:R-:W-:-:S04]  /*2480*/  USEL UR21, UR21, URZ, UP0 ;  /* 0x0000003f15157287 */ /* 0x000fc80008000000 */
[----:B------:R-:W-:Y:S01]  /*2490*/  LOP3.LUT R88, R5, UR6, RZ, 0x3c, !PT ;  /* 0x0000000605587c12 */ /* 0x000fe2000f8e3cff */
        /* <DEDUP_REMOVED lines=10> */
[----:B------:R-:W-:Y:S05]  /*2540*/  @!P3 BRA `(.L_x_26) ;  /* 0x000000000004b947 */ /* 0x000fea0003800000 */
[----:B-1----:R-:W-:Y:S01]  /*2550*/  BPT.TRAP 0x1 ;  /* 0x000000040000795c */ /* 0x002fe20000300000 */
.L_x_26:
[----:B--2---:R-:W-:Y:S01]  /*2560*/  FMNMX R4, R24, R7, !PT ;  /* 0x0000000718047209 */ /* 0x004fe20007800000 */
[----:B------:R-:W-:Y:S01]  /*2570*/  ULEA UR6, UR21, UR37, 0x3 ;  /* 0x0000002515067291 */ /* 0x000fe2000f8e183f */
[----:B------:R-:W-:Y:S02]  /*2580*/  FMNMX R10, R26, R9, !PT ;  /* 0x000000091a0a7209 */ /* 0x000fe40007800000 */
        /* <DEDUP_REMOVED lines=27> */
[C---:B------:R-:W-:Y:S01]  /*2740*/  FMUL R5, R8.reuse, UR24 ;  /* 0x0000001808057c20 */ /* 0x040fe20008400000 */
[----:B------:R-:W-:Y:S01]  /*2750*/  FMNMX R11, R39, R4, !PT ;  /* 0x00000004270b7209 */ /* 0x000fe20007800000 */
[----:B------:R-:W-:Y:S02]  /*2760*/  FADD R8, -R8, R7 ;  /* 0x0000000708087221 */ /* 0x000fe40000000100 */
[--C-:B------:R-:W-:Y:S01]  /*2770*/  FFMA R24, R24, UR24, -R5.reuse ;  /* 0x0000001818187c23 */ /* 0x100fe20008000805 */
[--C-:B------:R-:W-:Y:S01]  /*2780*/  FFMA R25, R25, UR24, -R5.reuse ;  /* 0x0000001819197c23 */ /* 0x100fe20008000805 */
[----:B------:R-:W-:Y:S01]  /*2790*/  FMNMX R4, R42, R11, !PT ;  /* 0x0000000b2a047209 */ /* 0x000fe20007800000 */
[--C-:B------:R-:W-:Y:S01]  /*27a0*/  FFMA R28, R28, UR24, -R5.reuse ;  /* 0x000000181c1c7c23 */ /* 0x100fe20008000805 */
        /* <DEDUP_REMOVED lines=14> */
[----:B------:R-:W-:Y:S01]  /*2890*/  @!P5 FMUL R24, R24, 0.5 ;  /* 0x3f0000001818d820 */ /* 0x000fe20000400000 */
[----:B------:R-:W-:Y:S01]  /*28a0*/  FSETP.GEU.AND P6, PT, R32, -126, PT ;  /* 0xc2fc00002000780b */ /* 0x000fe20003fce000 */
[----:B------:R-:W-:Y:S01]  /*28b0*/  @!P3 FMUL R25, R25, 0.5 ;  /* 0x3f0000001919b820 */ /* 0x000fe20000400000 */
[----:B------:R-:W-:Y:S01]  /*28c0*/  FMNMX R4, R50, R11, !PT ;  /* 0x0000000b32047209 */ /* 0x000fe20007800000 */
[--C-:B------:R-:W-:Y:S01]  /*28d0*/  FFMA R44, R44, UR24, -R5.reuse ;  /* 0x000000182c2c7c23 */ /* 0x100fe20008000805 */
[--C-:B------:R-:W-:Y:S01]  /*28e0*/  FFMA R45, R45, UR24, -R5.reuse ;  /* 0x000000182d2d7c23 */ /* 0x100fe20008000805 */
[----:B------:R-:W2:Y:S01]  /*28f0*/  MUFU.EX2 R24, R24 ;  /* 0x0000001800187308 */ /* 0x000ea20000000800 */
[----:B------:R-:W-:Y:S01]  /*2900*/  FMNMX R11, R51, R4, !PT ;  /* 0x00000004330b7209 */ /* 0x000fe20007800000 */
[----:B------:R-:W-:Y:S01]  /*2910*/  @!P2 FMUL R28, R28, 0.5 ;  /* 0x3f0000001c1ca820 */ /* 0x000fe20000400000 */
[--C-:B------:R-:W-:Y:S01]  /*2920*/  FFMA R48, R48, UR24, -R5.reuse ;  /* 0x0000001830307c23 */ /* 0x100fe20008000805 */
[----:B------:R-:W-:Y:S01]  /*2930*/  @!P4 FMUL R29, R29, 0.5 ;  /* 0x3f0000001d1dc820 */ /* 0x000fe20000400000 */
[----:B------:R-:W-:Y:S01]  /*2940*/  FMNMX R4, R54, R11, !PT ;  /* 0x0000000b36047209 */ /* 0x000fe20007800000 */
[--C-:B------:R-:W-:Y:S01]  /*2950*/  FFMA R49, R49, UR24, -R5.reuse ;  /* 0x0000001831317c23 */ /* 0x100fe20008000805 */
[--C-:B------:R-:W-:Y:S01]  /*2960*/  FFMA R52, R52, UR24, -R5.reuse ;  /* 0x0000001834347c23 */ /* 0x100fe20008000805 */
[----:B------:R-:W3:Y:S01]  /*2970*/  MUFU.EX2 R25, R25 ;  /* 0x0000001900197308 */ /* 0x000ee20000000800 */
[----:B------:R-:W-:Y:S01]  /*2980*/  FMNMX R4, R55, R4, !PT ;  /* 0x0000000437047209 */ /* 0x000fe20007800000 */
[----:B------:R-:W-:Y:S01]  /*2990*/  @!P6 FMUL R32, R32, 0.5 ;  /* 0x3f0000002020e820 */ /* 0x000fe20000400000 */
[----:B------:R-:W-:Y:S01]  /*29a0*/  FFMA R53, R53, UR24, -R5 ;  /* 0x0000001835357c23 */ /* 0x000fe20008000805 */
[----:B------:R-:W-:-:S02]  /*29b0*/  FMUL R8, R8, UR24 ;  /* 0x0000001808087c20 */ /* 0x000fc40008400000 */
[----:B------:R-:W4:Y:S02]  /*29c0*/  SHFL.BFLY PT, R11, R4, 0x1, 0x1f ;  /* 0x0c201f00040b7f89 */ /* 0x000f2400000e0000 */
[----:B------:R-:W5:Y:S01]  /*29d0*/  MUFU.EX2 R28, R28 ;  /* 0x0000001c001c7308 */ /* 0x000f620000000800 */
[----:B--2---:R-:W-:Y:S01]  /*29e0*/  @!P5 FMUL R24, R24, R24 ;  /* 0x000000181818d220 */ /* 0x004fe20000400000 */
[----:B------:R-:W-:-:S06]  /*29f0*/  FSETP.GEU.AND P5, PT, R33, -126, PT ;  /* 0xc2fc00002100780b */ /* 0x000fcc0003fae000 */
        /* <DEDUP_REMOVED lines=11> */
[----:B------:R-:W-:Y:S01]  /*2ab0*/  FSETP.GEU.AND P4, PT, R40, -126, PT ;  /* 0xc2fc00002800780b */ /* 0x000fe20003f8e000 */
[----:B------:R-:W2:Y:S04]  /*2ac0*/  SHFL.BFLY PT, R15, R4, 0x2, 0x1f ;  /* 0x0c401f00040f7f89 */ /* 0x000ea800000e0000 */
[----:B------:R-:W-:Y:S01]  /*2ad0*/  @!P2 FMUL R37, R37, 0.5 ;  /* 0x3f0000002525a820 */ /* 0x000fe20000400000 */
[----:B------:R-:W5:Y:S01]  /*2ae0*/  MUFU.EX2 R36, R36 ;  /* 0x0000002400247308 */ /* 0x000f620000000800 */
[----:B---3--:R-:W-:Y:S01]  /*2af0*/  @!P6 FMUL R32, R32, R32 ;  /* 0x000000202020e220 */ /* 0x008fe20000400000 */
[----:B------:R-:W-:-:S05]  /*2b00*/  FSETP.GEU.AND P6, PT, R41, -126, PT ;  /* 0xc2fc00002900780b */ /* 0x000fca0003fce000 */
[----:B------:R-:W-:Y:S01]  /*2b10*/  @!P4 FMUL R40, R40, 0.5 ;  /* 0x3f0000002828c820 */ /* 0x000fe20000400000 */
[----:B------:R-:W3:Y:S01]  /*2b20*/  MUFU.EX2 R37, R37 ;  /* 0x0000002500257308 */ /* 0x000ee20000000800 */
[----:B----4-:R-:W-:Y:S01]  /*2b30*/  @!P5 FMUL R33, R33, R33 ;  /* 0x000000212121d220 */ /* 0x010fe20000400000 */
[----:B------:R-:W-:-:S05]  /*2b40*/  FSETP.GEU.AND P5, PT, R44, -126, PT ;  /* 0xc2fc00002c00780b */ /* 0x000fca0003fae000 */
[----:B------:R-:W-:Y:S01]  /*2b50*/  @!P6 FMUL R41, R41, 0.5 ;  /* 0x3f0000002929e820 */ /* 0x000fe20000400000 */
[----:B------:R-:W4:Y:S01]  /*2b60*/  MUFU.EX2 R11, R40 ;  /* 0x00000028000b7308 */ /* 0x000f220000000800 */
[----:B-----5:R-:W-:Y:S01]  /*2b70*/  @!P3 FMUL R36, R36, R36 ;  /* 0x000000242424b220 */ /* 0x020fe20000400000 */
[----:B------:R-:W-:Y:S02]  /*2b80*/  FSETP.GEU.AND P3, PT, R45, -126, PT ;  /* 0xc2fc00002d00780b */ /* 0x000fe40003f6e000 */
[----:B--2---:R-:W-:-:S03]  /*2b90*/  FMNMX R4, R4, R15, !PT ;  /* 0x0000000f04047209 */ /* 0x004fc60007800000 */
[----:B------:R-:W-:Y:S01]  /*2ba0*/  @!P5 FMUL R44, R44, 0.5 ;  /* 0x3f0000002c2cd820 */ /* 0x000fe20000400000 */
[----:B------:R-:W2:Y:S01]  /*2bb0*/  MUFU.EX2 R10, R41 ;  /* 0x00000029000a7308 */ /* 0x000ea20000000800 */
        /* <DEDUP_REMOVED lines=8> */
[----:B--2---:R-:W-:Y:S01]  /*2c40*/  @!P6 FMUL R10, R10, R10 ;  /* 0x0000000a0a0ae220 */ /* 0x004fe20000400000 */
[----:B------:R-:W-:-:S03]  /*2c50*/  FSETP.NEU.AND P6, PT, R4, -INF , PT ;  /* 0xff8000000400780b */ /* 0x000fc60003fcd000 */
[----:B------:R-:W-:Y:S01]  /*2c60*/  FADD R7, R25, R10 ;  /* 0x0000000a19077221 */ /* 0x000fe20000000000 */
[----:B------:R-:W-:Y:S01]  /*2c70*/  FSEL R18, R4, RZ, P6 ;  /* 0x000000ff04127208 */ /* 0x000fe20003000000 */
[----:B------:R-:W-:Y:S01]  /*2c80*/  @!P4 FMUL R49, R49, 0.5 ;  /* 0x3f0000003131c820 */ /* 0x000fe20000400000 */
[----:B------:R-:W-:Y:S01]  /*2c90*/  FSETP.GEU.AND P6, PT, R52, -126, PT ;  /* 0xc2fc00003400780b */ /* 0x000fe20003fce000 */
[----:B---3--:R-:W-:Y:S01]  /*2ca0*/  @!P5 FMUL R13, R13, R13 ;  /* 0x0000000d0d0dd220 */ /* 0x008fe20000400000 */
[----:B------:R-:W2:Y:S01]  /*2cb0*/  MUFU.EX2 R15, R48 ;  /* 0x00000030000f7308 */ /* 0x000ea20000000800 */
[C---:B------:R-:W-:Y:S01]  /*2cc0*/  FMUL R17, R18.reuse, UR24 ;  /* 0x0000001812117c20 */ /* 0x040fe20008400000 */
[----:B------:R-:W-:Y:S01]  /*2cd0*/  FSETP.GEU.AND P5, PT, R53, -126, PT ;  /* 0xc2fc00003500780b */ /* 0x000fe20003fae000 */
[----:B------:R-:W-:Y:S01]  /*2ce0*/  FADD R18, -R18, R9 ;  /* 0x0000000912127221 */ /* 0x000fe20000000100 */
[----:B------:R-:W-:Y:S01]  /*2cf0*/  FADD R9, R24, R11 ;  /* 0x0000000b18097221 */ /* 0x000fe20000000000 */
[--C-:B------:R-:W-:Y:S01]  /*2d00*/  FFMA R26, R26, UR24, -R17.reuse ;  /* 0x000000181a1a7c23 */ /* 0x100fe20008000811 */
[--C-:B------:R-:W-:Y:S01]  /*2d10*/  FFMA R27, R27, UR24, -R17.reuse ;  /* 0x000000181b1b7c23 */ /* 0x100fe20008000811 */
[----:B----4-:R-:W-:Y:S01]  /*2d20*/  @!P3 FMUL R12, R12, R12 ;  /* 0x0000000c0c0cb220 */ /* 0x010fe20000400000 */
[----:B------:R-:W3:Y:S01]  /*2d30*/  MUFU.EX2 R14, R49 ;  /* 0x00000031000e7308 */ /* 0x000ee20000000800 */
[--C-:B------:R-:W-:Y:S01]  /*2d40*/  FFMA R19, R30, UR24, -R17.reuse ;  /* 0x000000181e137c23 */ /* 0x100fe20008000811 */
[----:B------:R-:W-:Y:S01]  /*2d50*/  FSETP.GEU.AND P3, PT, R26, -126, PT ;  /* 0xc2fc00001a00780b */ /* 0x000fe20003f6e000 */
[----:B------:R-:W-:Y:S01]  /*2d60*/  @!P6 FMUL R52, R52, 0.5 ;  /* 0x3f0000003434e820 */ /* 0x000fe20000400000 */
[--C-:B------:R-:W-:Y:S01]  /*2d70*/  FFMA R20, R31, UR24, -R17.reuse ;  /* 0x000000181f147c23 */ /* 0x100fe20008000811 */
[--C-:B------:R-:W-:Y:S01]  /*2d80*/  FFMA R21, R34, UR24, -R17.reuse ;  /* 0x0000001822157c23 */ /* 0x100fe20008000811 */
[--C-:B------:R-:W-:Y:S01]  /*2d90*/  FFMA R22, R35, UR24, -R17.reuse ;  /* 0x0000001823167c23 */ /* 0x100fe20008000811 */
[----:B------:R-:W-:Y:S01]  /*2da0*/  @!P5 FMUL R53, R53, 0.5 ;  /* 0x3f0000003535d820 */ /* 0x000fe20000400000 */
[----:B------:R-:W4:Y:S01]  /*2db0*/  MUFU.EX2 R5, R52 ;  /* 0x0000003400057308 */ /* 0x000f220000000800 */
[----:B--2---:R-:W-:Y:S01]  /*2dc0*/  @!P2 FMUL R15, R15, R15 ;  /* 0x0000000f0f0fa220 */ /* 0x004fe20000400000 */
[----:B------:R-:W-:Y:S01]  /*2dd0*/  FSETP.GEU.AND P2, PT, R27, -126, PT ;  /* 0xc2fc00001b00780b */ /* 0x000fe20003f4e000 */
[--C-:B------:R-:W-:Y:S01]  /*2de0*/  FFMA R42, R42, UR24, -R17.reuse ;  /* 0x000000182a2a7c23 */ /* 0x100fe20008000811 */
        /* <DEDUP_REMOVED lines=9> */
[----:B------:R-:W-:Y:S01]  /*2e80*/  FFMA R54, R54, UR24, -R17 ;  /* 0x0000001836367c23 */ /* 0x000fe20008000811 */
[----:B------:R-:W-:Y:S01]  /*2e90*/  F2FP.BF16.F32.PACK_AB R24, R25, R24 ;  /* 0x000000181918723e */ /* 0x000fe200000010ff */
[----:B------:R-:W-:Y:S01]  /*2ea0*/  @!P2 FMUL R27, R27, 0.5 ;  /* 0x3f0000001b1ba820 */ /* 0x000fe20000400000 */
[----:B------:R3:W5:Y:S01]  /*2eb0*/  MUFU.EX2 R23, R26 ;  /* 0x0000001a00177308 */ /* 0x0007620000000800 */
[----:B----4-:R-:W-:Y:S01]  /*2ec0*/  @!P6 FMUL R5, R5, R5 ;  /* 0x000000050505e220 */ /* 0x010fe20000400000 */
[----:B------:R-:W-:-:S05]  /*2ed0*/  FSETP.GEU.AND P6, PT, R20, -126, PT ;  /* 0xc2fc00001400780b */ /* 0x000fca0003fce000 */
[----:B------:R-:W-:Y:S01]  /*2ee0*/  @!P4 FMUL R19, R19, 0.5 ;  /* 0x3f0000001313c820 */ /* 0x000fe20000400000 */
[----:B------:R-:W4:Y:S01]  /*2ef0*/  MUFU.EX2 R30, R27 ;  /* 0x0000001b001e7308 */ /* 0x000f220000000800 */
[----:B--2---:R-:W-:Y:S01]  /*2f00*/  @!P5 FMUL R16, R16, R16 ;  /* 0x000000101010d220 */ /* 0x004fe20000400000 */
[----:B------:R-:W-:Y:S01]  /*2f10*/  FSETP.GEU.AND P5, PT, R21, -126, PT ;  /* 0xc2fc00001500780b */ /* 0x000fe20003fae000 */
[----:B---3--:R-:W-:-:S04]  /*2f20*/  FFMA R26, R38, UR24, -R17 ;  /* 0x00000018261a7c23 */ /* 0x008fc80008000811 */
[----:B------:R-:W-:Y:S01]  /*2f30*/  @!P6 FMUL R20, R20, 0.5 ;  /* 0x3f0000001414e820 */ /* 0x000fe20000400000 */
[----:B------:R2:W3:Y:S01]  /*2f40*/  MUFU.EX2 R31, R19 ;  /* 0x00000013001f7308 */ /* 0x0004e20000000800 */
[----:B-----5:R-:W-:Y:S01]  /*2f50*/  @!P3 FMUL R23, R23, R23 ;  /* 0x000000171717b220 */ /* 0x020fe20000400000 */
[----:B------:R-:W-:-:S05]  /*2f60*/  FSETP.GEU.AND P3, PT, R22, -126, PT ;  /* 0xc2fc00001600780b */ /* 0x000fca0003f6e000 */
[----:B------:R-:W-:Y:S01]  /*2f70*/  @!P5 FMUL R21, R21, 0.5 ;  /* 0x3f0000001515d820 */ /* 0x000fe20000400000 */
[----:B------:R5:W1:Y:S01]  /*2f80*/  MUFU.EX2 R34, R20 ;  /* 0x0000001400227308 */ /* 0x000a620000000800 */
[--C-:B--2---:R-:W-:Y:S01]  /*2f90*/  FFMA R19, R39, UR24, -R17.reuse ;  /* 0x0000001827137c23 */ /* 0x104fe20008000811 */
[----:B----4-:R-:W-:Y:S01]  /*2fa0*/  @!P2 FMUL R30, R30, R30 ;  /* 0x0000001e1e1ea220 */ /* 0x010fe20000400000 */
[----:B------:R-:W-:Y:S01]  /*2fb0*/  FSETP.GEU.AND P2, PT, R26, -126, PT ;  /* 0xc2fc00001a00780b */ /* 0x000fe20003f4e000 */
[----:B------:R-:W-:-:S03]  /*2fc0*/  FFMA R17, R55, UR24, -R17 ;  /* 0x0000001837117c23 */ /* 0x000fc60008000811 */
[----:B------:R-:W-:Y:S01]  /*2fd0*/  @!P3 FMUL R22, R22, 0.5 ;  /* 0x3f0000001616b820 */ /* 0x000fe20000400000 */
[----:B------:R-:W2:Y:S01]  /*2fe0*/  MUFU.EX2 R35, R21 ;  /* 0x0000001500237308 */ /* 0x000ea20000000800 */
[----:B---3--:R-:W-:Y:S01]  /*2ff0*/  @!P4 FMUL R31, R31, R31 ;  /* 0x0000001f1f1fc220 */ /* 0x008fe20000400000 */
[----:B------:R-:W-:Y:S01]  /*3000*/  FSETP.GEU.AND P4, PT, R19, -126, PT ;  /* 0xc2fc00001300780b */ /* 0x000fe20003f8e000 */
[----:B-----5:R-:W-:Y:S01]  /*3010*/  FADD R20, R32, R15 ;  /* 0x0000000f20147221 */ /* 0x020fe20000000000 */
[----:B------:R-:W-:-:S03]  /*3020*/  F2FP.BF16.F32.PACK_AB R25, R30, R23 ;  /* 0x000000171e19723e */ /* 0x000fc600000010ff */
[----:B------:R-:W-:Y:S01]  /*3030*/  FADD R9, R9, R20 ;  /* 0x0000001409097221 */ /* 0x000fe20000000000 */
[----:B------:R3:W4:Y:S01]  /*3040*/  MUFU.EX2 R38, R22 ;  /* 0x0000001600267308 */ /* 0x0007220000000800 */
[----:B------:R-:W-:Y:S01]  /*3050*/  @!P2 FMUL R26, R26, 0.5 ;  /* 0x3f0000001a1aa820 */ /* 0x000fe20000400000 */
[----:B-1----:R-:W-:Y:S01]  /*3060*/  @!P6 FMUL R34, R34, R34 ;  /* 0x000000222222e220 */ /* 0x002fe20000400000 */
[----:B------:R-:W-:-:S04]  /*3070*/  FSETP.GEU.AND P6, PT, R42, -126, PT ;  /* 0xc2fc00002a00780b */ /* 0x000fc80003fce000 */
[----:B------:R-:W-:Y:S01]  /*3080*/  @!P4 FMUL R19, R19, 0.5 ;  /* 0x3f0000001313c820 */ /* 0x000fe20000400000 */
[----:B------:R1:W5:Y:S01]  /*3090*/  MUFU.EX2 R39, R26 ;  /* 0x0000001a00277308 */ /* 0x0003620000000800 */
[----:B--2---:R-:W-:Y:S01]  /*30a0*/  @!P5 FMUL R35, R35, R35 ;  /* 0x000000232323d220 */ /* 0x004fe20000400000 */
[----:B------:R-:W-:Y:S01]  /*30b0*/  FSETP.GEU.AND P5, PT, R43, -126, PT ;  /* 0xc2fc00002b00780b */ /* 0x000fe20003fae000 */
[----:B---3--:R-:W-:-:S05]  /*30c0*/  FADD R22, R36, R5 ;  /* 0x0000000524167221 */ /* 0x008fca0000000000 */
[----:B------:R2:W3:Y:S01]  /*30d0*/  MUFU.EX2 R40, R19 ;  /* 0x0000001300287308 */ /* 0x0004e20000000800 */
[----:B----4-:R-:W-:Y:S01]  /*30e0*/  @!P3 FMUL R38, R38, R38 ;  /* 0x000000262626b220 */ /* 0x010fe20000400000 */
[----:B------:R-:W-:Y:S01]  /*30f0*/  FSETP.GEU.AND P3, PT, R46, -126, PT ;  /* 0xc2fc00002e00780b */ /* 0x000fe20003f6e000 */
[----:B------:R-:W-:Y:S01]  /*3100*/  @!P6 FMUL R42, R42, 0.5 ;  /* 0x3f0000002a2ae820 */ /* 0x000fe20000400000 */
[----:B-1----:R-:W-:Y:S01]  /*3110*/  FMUL R26, R18, UR24 ;  /* 0x00000018121a7c20 */ /* 0x002fe20008400000 */
[----:B------:R-:W-:Y:S02]  /*3120*/  FADD R18, R33, R14 ;  /* 0x0000000e21127221 */ /* 0x000fe40000000000 */
[----:B------:R-:W-:Y:S01]  /*3130*/  @!P5 FMUL R43, R43, 0.5 ;  /* 0x3f0000002b2bd820 */ /* 0x000fe20000400000 */
[----:B-----5:R-:W-:Y:S01]  /*3140*/  @!P2 FMUL R39, R39, R39 ;  /* 0x000000272727a220 */ /* 0x020fe20000400000 */
[----:B------:R-:W-:Y:S01]  /*3150*/  FSETP.GEU.AND P2, PT, R47, -126, PT ;  /* 0xc2fc00002f00780b */ /* 0x000fe20003f4e000 */
[----:B------:R-:W1:Y:S01]  /*3160*/  MUFU.EX2 R42, R42 ;  /* 0x0000002a002a7308 */ /* 0x000e620000000800 */
[----:B------:R-:W-:Y:S01]  /*3170*/  FADD R21, R7, R18 ;  /* 0x0000001207157221 */ /* 0x000fe20000000000 */
[----:B------:R-:W-:Y:S01]  /*3180*/  FADD R18, R29, R12 ;  /* 0x0000000c1d127221 */ /* 0x000fe20000000000 */
[----:B--2---:R-:W-:-:S02]  /*3190*/  FADD R19, R37, R16 ;  /* 0x0000001025137221 */ /* 0x004fc40000000000 */
[----:B------:R-:W-:Y:S01]  /*31a0*/  @!P3 FMUL R46, R46, 0.5 ;  /* 0x3f0000002e2eb820 */ /* 0x000fe20000400000 */
[----:B---3--:R-:W-:Y:S01]  /*31b0*/  @!P4 FMUL R40, R40, R40 ;  /* 0x000000282828c220 */ /* 0x008fe20000400000 */
[----:B------:R-:W-:Y:S01]  /*31c0*/  FSETP.GEU.AND P4, PT, R50, -126, PT ;  /* 0xc2fc00003200780b */ /* 0x000fe20003f8e000 */
[----:B------:R-:W2:Y:S01]  /*31d0*/  MUFU.EX2 R43, R43 ;  /* 0x0000002b002b7308 */ /* 0x000ea20000000800 */
[----:B------:R-:W-:-:S03]  /*31e0*/  FADD R18, R18, R19 ;  /* 0x0000001312127221 */ /* 0x000fc60000000000 */
[----:B------:R-:W-:Y:S01]  /*31f0*/  @!P2 FMUL R47, R47, 0.5 ;  /* 0x3f0000002f2fa820 */ /* 0x000fe20000400000 */
[----:B------:R-:W-:-:S03]  /*3200*/  FADD R18, R21, R18 ;  /* 0x0000001215127221 */ /* 0x000fc60000000000 */
[----:B------:R-:W3:Y:S01]  /*3210*/  MUFU.EX2 R46, R46 ;  /* 0x0000002e002e7308 */ /* 0x000ee20000000800 */
[----:B-1----:R-:W-:Y:S01]  /*3220*/  @!P6 FMUL R42, R42, R42 ;  /* 0x0000002a2a2ae220 */ /* 0x002fe20000400000 */
[----:B------:R-:W-:Y:S02]  /*3230*/  FSETP.GEU.AND P6, PT, R51, -126, PT ;  /* 0xc2fc00003300780b */ /* 0x000fe40003fce000 */
[----:B------:R-:W-:-:S04]  /*3240*/  @!P4 FMUL R50, R50, 0.5 ;  /* 0x3f0000003232c820 */ /* 0x000fc80000400000 */
[----:B------:R-:W1:Y:S01]  /*3250*/  MUFU.EX2 R47, R47 ;  /* 0x0000002f002f7308 */ /* 0x000e620000000800 */
[----:B--2---:R-:W-:Y:S01]  /*3260*/  @!P5 FMUL R43, R43, R43 ;  /* 0x0000002b2b2bd220 */ /* 0x004fe20000400000 */
[----:B------:R-:W-:-:S03]  /*3270*/  FSETP.GEU.AND P5, PT, R54, -126, PT ;  /* 0xc2fc00003600780b */ /* 0x000fc60003fae000 */
[----:B------:R-:W-:Y:S01]  /*3280*/  FADD R19, R30, R43 ;  /* 0x0000002b1e137221 */ /* 0x000fe20000000000 */
[----:B------:R-:W-:Y:S01]  /*3290*/  F2FP.BF16.F32.PACK_AB R30, R37, R36 ;  /* 0x00000024251e723e */ /* 0x000fe200000010ff */
[----:B------:R-:W-:Y:S01]  /*32a0*/  @!P6 FMUL R51, R51, 0.5 ;  /* 0x3f0000003333e820 */ /* 0x000fe20000400000 */
[----:B------:R-:W2:Y:S01]  /*32b0*/  MUFU.EX2 R50, R50 ;  /* 0x0000003200327308 */ /* 0x000ea20000000800 */
[----:B---3--:R-:W-:Y:S01]  /*32c0*/  @!P3 FMUL R46, R46, R46 ;  /* 0x0000002e2e2eb220 */ /* 0x008fe20000400000 */
[----:B------:R-:W-:Y:S02]  /*32d0*/  FSETP.GEU.AND P3, PT, R17, -126, PT ;  /* 0xc2fc00001100780b */ /* 0x000fe40003f6e000 */
[----:B------:R-:W-:Y:S01]  /*32e0*/  F2FP.BF16.F32.PACK_AB R36, R14, R15 ;  /* 0x0000000f0e24723e */ /* 0x000fe200000010ff */
[----:B------:R-:W-:Y:S02]  /*32f0*/  FADD R20, R31, R46 ;  /* 0x0000002e1f147221 */ /* 0x000fe40000000000 */
[----:B------:R-:W-:Y:S01]  /*3300*/  @!P5 FMUL R54, R54, 0.5 ;  /* 0x3f0000003636d820 */ /* 0x000fe20000400000 */
[----:B------:R-:W3:Y:S01]  /*3310*/  MUFU.EX2 R51, R51 ;  /* 0x0000003300337308 */ /* 0x000ee20000000800 */
[----:B-1----:R-:W-:Y:S01]  /*3320*/  @!P2 FMUL R47, R47, R47 ;  /* 0x0000002f2f2fa220 */ /* 0x002fe20000400000 */
[----:B------:R-:W-:-:S03]  /*3330*/  FSETP.GEU.AND P2, PT, R8, -126, PT ;  /* 0xc2fc00000800780b */ /* 0x000fc60003f4e000 */
[----:B------:R-:W-:Y:S02]  /*3340*/  FADD R27, R34, R47 ;  /* 0x0000002f221b7221 */ /* 0x000fe40000000000 */
[----:B------:R-:W-:Y:S01]  /*3350*/  @!P3 FMUL R17, R17, 0.5 ;  /* 0x3f0000001111b820 */ /* 0x000fe20000400000 */
[----:B------:R-:W1:Y:S01]  /*3360*/  MUFU.EX2 R54, R54 ;  /* 0x0000003600367308 */ /* 0x000e620000000800 */
[----:B--2---:R-:W-:Y:S01]  /*3370*/  @!P4 FMUL R50, R50, R50 ;  /* 0x000000323232c220 */ /* 0x004fe20000400000 */
[----:B------:R-:W-:-:S03]  /*3380*/  FSETP.GEU.AND P4, PT, R26, -126, PT ;  /* 0xc2fc00001a00780b */ /* 0x000fc60003f8e000 */
[----:B------:R-:W-:Y:S02]  /*3390*/  FADD R45, R35, R50 ;  /* 0x00000032232d7221 */ /* 0x000fe40000000000 */
[----:B------:R-:W-:Y:S01]  /*33a0*/  @!P2 FMUL R8, R8, 0.5 ;  /* 0x3f0000000808a820 */ /* 0x000fe20000400000 */
[----:B------:R2:W4:Y:S01]  /*33b0*/  MUFU.EX2 R41, R17 ;  /* 0x0000001100297308 */ /* 0x0005220000000800 */
[----:B---3--:R-:W-:-:S04]  /*33c0*/  @!P6 FMUL R51, R51, R51 ;  /* 0x000000333333e220 */ /* 0x008fc80000400000 */
[----:B------:R-:W-:Y:S01]  /*33d0*/  FADD R44, R38, R51 ;  /* 0x00000033262c7221 */ /* 0x000fe20000000000 */
[----:B------:R-:W-:Y:S01]  /*33e0*/  F2FP.BF16.F32.PACK_AB R37, R51, R50 ;  /* 0x000000323325723e */ /* 0x000fe200000010ff */
[----:B------:R-:W-:Y:S01]  /*33f0*/  @!P4 FMUL R26, R26, 0.5 ;  /* 0x3f0000001a1ac820 */ /* 0x000fe20000400000 */
[----:B------:R3:W5:Y:S01]  /*3400*/  MUFU.EX2 R7, R8 ;  /* 0x0000000800077308 */ /* 0x0007620000000800 */
[----:B--2---:R-:W-:Y:S01]  /*3410*/  FADD R17, R28, R13 ;  /* 0x0000000d1c117221 */ /* 0x004fe20000000000 */
[----:B-1----:R-:W-:Y:S01]  /*3420*/  @!P5 FMUL R54, R54, R54 ;  /* 0x000000363636d220 */ /* 0x002fe20000400000 */
[----:B------:R-:W-:Y:S02]  /*3430*/  FADD R19, R19, R44 ;  /* 0x0000002c13137221 */ /* 0x000fe40000000000 */
[----:B------:R-:W-:Y:S01]  /*3440*/  FADD R22, R17, R22 ;  /* 0x0000001611167221 */ /* 0x000fe20000000000 */
[----:B------:R-:W-:Y:S02]  /*3450*/  FADD R49, R39, R54 ;  /* 0x0000003627317221 */ /* 0x000fe40000000000 */
[----:B------:R1:W2:Y:S01]  /*3460*/  MUFU.EX2 R17, R26 ;  /* 0x0000001a00117308 */ /* 0x0002a20000000800 */
[----:B----4-:R-:W-:Y:S01]  /*3470*/  @!P3 FMUL R41, R41, R41 ;  /* 0x000000292929b220 */ /* 0x010fe20000400000 */
[----:B---3--:R-:W-:Y:S01]  /*3480*/  FADD R8, R23, R42 ;  /* 0x0000002a17087221 */ /* 0x008fe20000000000 */
[----:B------:R-:W-:Y:S01]  /*3490*/  FADD R49, R20, R49 ;  /* 0x0000003114317221 */ /* 0x000fe20000000000 */
[----:B------:R-:W-:Y:S01]  /*34a0*/  FADD R9, R9, R22 ;  /* 0x0000001609097221 */ /* 0x000fe20000000000 */
[----:B------:R-:W-:Y:S01]  /*34b0*/  FADD R48, R40, R41 ;  /* 0x0000002928307221 */ /* 0x000fe20000000000 */
[----:B------:R-:W-:-:S02]  /*34c0*/  FADD R8, R8, R45 ;  /* 0x0000002d08087221 */ /* 0x000fc40000000000 */
[----:B------:R-:W-:Y:S01]  /*34d0*/  FADD R18, R9, R18 ;  /* 0x0000001209127221 */ /* 0x000fe20000000000 */
[----:B------:R-:W-:Y:S01]  /*34e0*/  FADD R48, R27, R48 ;  /* 0x000000301b307221 */ /* 0x000fe20000000000 */
[----:B------:R-:W-:Y:S01]  /*34f0*/  FADD R8, R8, R49 ;  /* 0x0000003108087221 */ /* 0x000fe20000000000 */
[----:B------:R-:W-:Y:S01]  /*3500*/  SHF.L.U32 R9, R88, 0x1f, RZ ;  /* 0x0000001f58097819 */ /* 0x000fe200000006ff */
[----:B-----5:R-:W-:Y:S01]  /*3510*/  @!P2 FMUL R7, R7, R7 ;  /* 0x000000070707a220 */ /* 0x020fe20000400000 */
[----:B------:R-:W-:Y:S01]  /*3520*/  FADD R19, R19, R48 ;  /* 0x0000003013137221 */ /* 0x000fe20000000000 */
[----:B-1----:R-:W-:Y:S01]  /*3530*/  F2FP.BF16.F32.PACK_AB R26, R29, R28 ;  /* 0x0000001c1d1a723e */ /* 0x002fe200000010ff */
[----:B------:R1:W3:Y:S01]  /*3540*/  SYNCS.PHASECHK.TRANS64.TRYWAIT P2, [UR6+0xe000], R9 ;  /* 0x00e00009ff0075a7 */ /* 0x0002e20008040146 */
[----:B------:R-:W-:Y:S01]  /*3550*/  F2FP.BF16.F32.PACK_AB R27, R34, R31 ;  /* 0x0000001f221b723e */ /* 0x000fe200000010ff */
[----:B------:R-:W-:Y:S01]  /*3560*/  FADD R8, R8, R19 ;  /* 0x0000001308087221 */ /* 0x000fe20000000000 */
[----:B--2---:R-:W-:Y:S01]  /*3570*/  @!P4 FMUL R17, R17, R17 ;  /* 0x000000111111c220 */ /* 0x004fe20000400000 */
[----:B------:R-:W-:Y:S01]  /*3580*/  F2FP.BF16.F32.PACK_AB R28, R33, R32 ;  /* 0x00000020211c723e */ /* 0x000fe200000010ff */
[----:B------:R-:W-:Y:S01]  /*3590*/  FFMA R0, R7, R0, R18 ;  /* 0x0000000007007223 */ /* 0x000fe20000000012 */
[----:B------:R-:W-:Y:S01]  /*35a0*/  F2FP.BF16.F32.PACK_AB R29, R38, R35 ;  /* 0x00000023261d723e */ /* 0x000fe200000010ff */
[----:B------:R-:W-:Y:S01]  /*35b0*/  FFMA R2, R17, R2, R8 ;  /* 0x0000000211027223 */ /* 0x000fe20000000008 */
[-C--:B------:R-:W-:Y:S01]  /*35c0*/  FMUL R56, R56, R7.reuse ;  /* 0x0000000738387220 */ /* 0x080fe20000400000 */
        /* <DEDUP_REMOVED lines=14> */
[----:B------:R-:W-:Y:S01]  /*36b0*/  FMUL R85, R85, R7 ;  /* 0x0000000755557220 */ /* 0x000fe20000400000 */
        /* <DEDUP_REMOVED lines=16> */
[----:B------:R-:W-:-:S02]  /*37c0*/  F2FP.BF16.F32.PACK_AB R31, R40, R39 ;  /* 0x00000027281f723e */ /* 0x000fc400000010ff */
[----:B------:R-:W-:Y:S02]  /*37d0*/  F2FP.BF16.F32.PACK_AB R32, R10, R11 ;  /* 0x0000000b0a20723e */ /* 0x000fe400000010ff */
[----:B------:R-:W-:Y:S02]  /*37e0*/  F2FP.BF16.F32.PACK_AB R33, R43, R42 ;  /* 0x0000002a2b21723e */ /* 0x000fe400000010ff */
[----:B------:R-:W-:Y:S02]  /*37f0*/  F2FP.BF16.F32.PACK_AB R34, R12, R13 ;  /* 0x0000000d0c22723e */ /* 0x000fe400000010ff */
[----:B------:R-:W-:Y:S02]  /*3800*/  F2FP.BF16.F32.PACK_AB R35, R47, R46 ;  /* 0x0000002e2f23723e */ /* 0x000fe400000010ff */
[----:B------:R-:W-:Y:S01]  /*3810*/  F2FP.BF16.F32.PACK_AB R38, R16, R5 ;  /* 0x000000051026723e */ /* 0x000fe200000010ff */
[----:B-1-3--:R-:W-:Y:S06]  /*3820*/  @!P0 BRA `(.L_x_27) ;  /* 0x0000000000048947 */ /* 0x00afec0003800000 */
[----:B------:R-:W-:Y:S01]  /*3830*/  BPT.TRAP 0x1 ;  /* 0x000000040000795c */ /* 0x000fe20000300000 */
.L_x_27:
[----:B------:R-:W-:Y:S05]  /*3840*/  @P2 BRA `(.L_x_28) ;  /* 0x0000000000082947 */ /* 0x000fea0003800000 */
[----:B------:R-:W1:Y:S02]  /*3850*/  SYNCS.PHASECHK.TRANS64.TRYWAIT P2, [UR6+0xe000], R9 ;  /* 0x00e00009ff0075a7 */ /* 0x000e640008040146 */
[----:B-1----:R-:W-:Y:S05]  /*3860*/  @!P2 BRA `(.L_x_29) ;  /* 0x00000028004ca947 */ /* 0x002fea0003800000 */
.L_x_28:
[----:B------:R-:W-:Y:S01]  /*3870*/  ULEA UR6, UR21, UR20, 0x9 ;  /* 0x0000001415067291 */ /* 0x000fe2000f8e483f */
[----:B------:R-:W-:Y:S01]  /*3880*/  WARPGROUP.ARRIVE ;  /* 0x00000000000079c5 */ /* 0x000fe20000000000 */
[----:B------:R-:W-:Y:S01]  /*3890*/  UMOV UR7, 0x40000040 ;  /* 0x4000004000077882 */ /* 0x000fe20000000000 */
[----:B------:R-:W-:Y:S01]  /*38a0*/  UMOV UR11, 0x40000040 ;  /* 0x40000040000b7882 */ /* 0x000fe20000000000 */
[----:B------:R-:W-:Y:S01]  /*38b0*/  UIADD3 UR10, UR6, 0x80, URZ ;  /* 0x00000080060a7890 */ /* 0x000fe2000fffe03f */
[----:B------:R-:W-:-:S04]  /*38c0*/  F2FP.BF16.F32.PACK_AB R39, R41, R54 ;  /* 0x000000362927723e */ /* 0x000fc800000010ff */
[----:B------:R-:W-:Y:S01]  /*38d0*/  HGMMA.64x64x16.F32.BF16 R56, R24, gdesc[UR4].tnspB, R56, gsb0 ;  /* 0x40e0000418387df0 */ /* 0x000fe20008001838 */
[----:B------:R-:W-:Y:S02]  /*38e0*/  UMOV UR7, 0x40000040 ;  /* 0x4000004000077882 */ /* 0x000fe40000000000 */
[----:B------:R-:W-:Y:S02]  /*38f0*/  WARPGROUP.DEPBAR.LE gsb0, 0x0 ;  /* 0x00008000000079c5 */ /* 0x000fe40000010000 */
[----:B------:R-:W-:-:S06]  /*3900*/  WARPGROUP.ARRIVE ;  /* 0x00000000000079c5 */ /* 0x000fcc0000000000 */
[----:B------:R-:W-:Y:S01]  /*3910*/  HGMMA.64x64x16.F32.BF16 R56, R28, gdesc[UR8].tnspB, R56, gsb0 ;  /* 0x40e000081c387df0 */ /* 0x000fe20008001838 */
[----:B------:R-:W-:Y:S01]  /*3920*/  UIADD3 UR10, UR6, 0x100, URZ ;  /* 0x00000100060a7890 */ /* 0x000fe2000fffe03f */
[----:B------:R-:W-:Y:S01]  /*3930*/  UMOV UR11, 0x40000040 ;  /* 0x40000040000b7882 */ /* 0x000fe20000000000 */
[----:B------:R-:W-:Y:S01]  /*3940*/  UIADD3 UR6, UR6, 0x180, URZ ;  /* 0x0000018006067890 */ /* 0x000fe2000fffe03f */
[----:B------:R-:W-:Y:S02]  /*3950*/  WARPGROUP.DEPBAR.LE gsb0, 0x0 ;  /* 0x00008000000079c5 */ /* 0x000fe40000010000 */
[----:B------:R-:W-:-:S06]  /*3960*/  WARPGROUP.ARRIVE ;  /* 0x00000000000079c5 */ /* 0x000fcc0000000000 */
[----:B------:R-:W-:Y:S03]  /*3970*/  HGMMA.64x64x16.F32.BF16 R56, R32, gdesc[UR8].tnspB, R56, gsb0 ;  /* 0x40e0000820387df0 */ /* 0x000fe60008001838 */
[----:B------:R-:W-:Y:S02]  /*3980*/  WARPGROUP.DEPBAR.LE gsb0, 0x0 ;  /* 0x00008000000079c5 */ /* 0x000fe40000010000 */
[----:B------:R-:W-:-:S06]  /*3990*/  WARPGROUP.ARRIVE ;  /* 0x00000000000079c5 */ /* 0x000fcc0000000000 */
[----:B------:R-:W-:Y:S03]  /*39a0*/  HGMMA.64x64x16.F32.BF16 R56, R36, gdesc[UR4].tnspB, R56, gsb0 ;  /* 0x40e0000424387df0 */ /* 0x000fe60008001838 */
[----:B------:R-:W-:Y:S02]  /*39b0*/  WARPGROUP.DEPBAR.LE gsb0, 0x0 ;  /* 0x00008000000079c5 */ /* 0x000fe40000010000 */
[----:B------:R-:W-:Y:S05]  /*39c0*/  @!P0 BRA `(.L_x_30) ;  /* 0x0000000000048947 */ /* 0x000fea0003800000 */
[----:B------:R-:W-:Y:S01]  /*39d0*/  BPT.TRAP 0x1 ;  /* 0x000000040000795c */ /* 0x000fe20000300000 */
.L_x_30:
[----:B------:R-:W-:-:S04]  /*39e0*/  ULEA UR6, UR23, UR37, 0x3 ;  /* 0x0000002517067291 */ /* 0x000fc8000f8e183f */
[----:B------:R-:W-:-:S04]  /*39f0*/  UIADD3 UR6, UR6, 0xe028, URZ ;  /* 0x0000e02806067890 */ /* 0x000fc8000fffe03f */
[----:B------:R-:W-:-:S09]  /*3a00*/  UPRMT UR6, URZ, 0x654, UR6 ;  /* 0x000006543f067896 */ /* 0x000fd20008000006 */
[----:B------:R-:W-:Y:S01]  /*3a10*/  SYNCS.ARRIVE.TRANS64.RED.A1T0 RZ, [UR6], RZ ;  /* 0x000000ffffff79a7 */ /* 0x000fe20008100406 */
[----:B------:R-:W-:Y:S05]  /*3a20*/  @P1 BRA `(.L_x_31) ;  /* 0x0000000000041947 */ /* 0x000fea0003800000 */
[----:B------:R-:W-:Y:S01]  /*3a30*/  BPT.TRAP 0x1 ;  /* 0x000000040000795c */ /* 0x000fe20000300000 */
.L_x_31:
[----:B------:R-:W-:-:S04]  /*3a40*/  UIADD3 UR23, UR23, 0x1, URZ ;  /* 0x0000000117177890 */ /* 0x000fc8000fffe03f */
[----:B------:R-:W-:-:S04]  /*3a50*/  UISETP.NE.AND UP0, UPT, UR23, 0x5, UPT ;  /* 0x000000051700788c */ /* 0x000fc8000bf05270 */
[----:B------:R-:W-:Y:S01]  /*3a60*/  USEL UR23, UR23, URZ, UP0 ;  /* 0x0000003f17177287 */ /* 0x000fe20008000000 */
[----:B------:R-:W-:Y:S11]  /*3a70*/  @!P0 BRA `(.L_x_32) ;  /* 0x0000000000048947 */ /* 0x000ff60003800000 */
[----:B------:R-:W-:Y:S01]  /*3a80*/  BPT.TRAP 0x1 ;  /* 0x000000040000795c */ /* 0x000fe20000300000 */
.L_x_32:
[----:B------:R-:W-:-:S04]  /*3a90*/  ULEA UR6, UR23, UR37, 0x3 ;  /* 0x0000002517067291 */ /* 0x000fc8000f8e183f */
[----:B------:R-:W-:-:S04]  /*3aa0*/  UIADD3 UR6, UR6, 0xe028, URZ ;  /* 0x0000e02806067890 */ /* 0x000fc8000fffe03f */
[----:B------:R-:W-:-:S09]  /*3ab0*/  UPRMT UR6, URZ, 0x654, UR6 ;  /* 0x000006543f067896 */ /* 0x000fd20008000006 */
[----:B------:R-:W-:Y:S01]  /*3ac0*/  SYNCS.ARRIVE.TRANS64.RED.A1T0 RZ, [UR6], RZ ;  /* 0x000000ffffff79a7 */ /* 0x000fe20008100406 */
[----:B------:R-:W-:Y:S05]  /*3ad0*/  @P1 BRA `(.L_x_33) ;  /* 0x0000000000041947 */ /* 0x000fea0003800000 */
[----:B------:R-:W-:Y:S01]  /*3ae0*/  BPT.TRAP 0x1 ;  /* 0x000000040000795c */ /* 0x000fe20000300000 */
.L_x_33:
[----:B------:R-:W-:Y:S01]  /*3af0*/  UIADD3 UR21, UR21, 0x1, URZ ;  /* 0x0000000115157890 */ /* 0x000fe2000fffe03f */
[C---:B------:R-:W-:Y:S01]  /*3b00*/  ISETP.GT.AND P2, PT, R6.reuse, 0x2, PT ;  /* 0x000000020600780c */ /* 0x040fe20003f44270 */
[----:B------:R-:W-:Y:S01]  /*3b10*/  UIADD3 UR23, UR23, 0x1, URZ ;  /* 0x0000000117177890 */ /* 0x000fe2000fffe03f */
[----:B------:R-:W-:Y:S01]  /*3b20*/  VIADD R6, R6, 0xffffffff ;  /* 0xffffffff06067836 */ /* 0x000fe20000000000 */
[----:B------:R-:W-:Y:S01]  /*3b30*/  UISETP.NE.AND UP2, UPT, UR21, 0x5, UPT ;  /* 0x000000051500788c */ /* 0x000fe2000bf45270 */
[----:B------:R-:W-:Y:S01]  /*3b40*/  MOV R7, R3 ;  /* 0x0000000300077202 */ /* 0x000fe20000000f00 */
[----:B------:R-:W-:Y:S01]  /*3b50*/  UISETP.NE.AND UP0, UPT, UR23, 0x5, UPT ;  /* 0x000000051700788c */ /* 0x000fe2000bf05270 */
[----:B-1----:R-:W-:Y:S01]  /*3b60*/  IMAD.MOV.U32 R9, RZ, RZ, R4 ;  /* 0x000000ffff097224 */ /* 0x002fe200078e0004 */
[----:B------:R-:W-:Y:S02]  /*3b70*/  USEL UR6, URZ, 0x1, UP2 ;  /* 0x000000013f067887 */ /* 0x000fe40009000000 */
[----:B------:R-:W-:-:S02]  /*3b80*/  USEL UR23, UR23, URZ, UP0 ;  /* 0x0000003f17177287 */ /* 0x000fc40008000000 */
[----:B------:R-:W-:Y:S02]  /*3b90*/  USEL UR21, UR21, URZ, UP2 ;  /* 0x0000003f15157287 */ /* 0x000fe40009000000 */
[----:B------:R-:W-:Y:S01]  /*3ba0*/  LOP3.LUT R5, R88, UR6, RZ, 0x3c, !PT ;  /* 0x0000000658057c12 */ /* 0x000fe2000f8e3cff */
[----:B------:R-:W-:Y:S09]  /*3bb0*/  @P2 BRA `(.L_x_34) ;  /* 0xffffffe400e02947 */ /* 0x000ff2000383ffff */
.L_x_23:
[----:B------:R-:W2:Y:S01]  /*3bc0*/  SHFL.BFLY PT, R5, R0, 0x1, 0x1f ;  /* 0x0c201f0000057f89 */ /* 0x000ea200000e0000 */
[----:B------:R-:W-:Y:S01]  /*3bd0*/  BSSY B0, `(.L_x_35) ;  /* 0x0000023000007945 */ /* 0x000fe20003800000 */
[----:B------:R-:W-:Y:S01]  /*3be0*/  MOV R9, 0x7f800000 ;  /* 0x7f80000000097802 */ /* 0x000fe20000000f00 */
[----:B------:R-:W-:Y:S01]  /*3bf0*/  IMAD.MOV.U32 R10, RZ, RZ, 0x3f800000 ;  /* 0x3f800000ff0a7424 */ /* 0x000fe200078e00ff */
[----:B------:R-:W3:Y:S01]  /*3c00*/  SHFL.BFLY PT, R7, R2, 0x1, 0x1f ;  /* 0x0c201f0002077f89 */ /* 0x000ee200000e0000 */
[----:B------:R-:W-:Y:S02]  /*3c10*/  IMAD.MOV.U32 R11, RZ, RZ, 0x7f800000 ;  /* 0x7f800000ff0b7424 */ /* 0x000fe400078e00ff */
[----:B--2---:R-:W-:Y:S01]  /*3c20*/  FADD R5, R5, R0 ;  /* 0x0000000005057221 */ /* 0x004fe20000000000 */
[----:B---3--:R-:W-:-:S04]  /*3c30*/  FADD R14, R7, R2 ;  /* 0x00000002070e7221 */ /* 0x008fc80000000000 */
[----:B------:R-:W2:Y:S04]  /*3c40*/  SHFL.BFLY PT, R6, R5, 0x2, 0x1f ;  /* 0x0c401f0005067f89 */ /* 0x000ea800000e0000 */
[----:B------:R-:W3:Y:S01]  /*3c50*/  SHFL.BFLY PT, R15, R14, 0x2, 0x1f ;  /* 0x0c401f000e0f7f89 */ /* 0x000ee200000e0000 */
[C---:B--2---:R-:W-:Y:S01]  /*3c60*/  FSETP.NE.AND P0, PT, R5.reuse, -R6, PT ;  /* 0x800000060500720b */ /* 0x044fe20003f05000 */
[----:B------:R-:W-:Y:S01]  /*3c70*/  FADD R2, R5, R6 ;  /* 0x0000000605027221 */ /* 0x000fe20000000000 */
[----:B------:R-:W-:Y:S01]  /*3c80*/  MOV R6, 0x3f800000 ;  /* 0x3f80000000067802 */ /* 0x000fe20000000f00 */
[----:B---3--:R-:W-:-:S10]  /*3c90*/  FADD R8, R14, R15 ;  /* 0x0000000f0e087221 */ /* 0x008fd40000000000 */
[----:B------:R-:W-:Y:S05]  /*3ca0*/  @!P0 BRA `(.L_x_36) ;  /* 0x0000000000548947 */ /* 0x000fea0003800000 */
[----:B------:R-:W-:Y:S01]  /*3cb0*/  IADD3 R0, R2, 0x1800000, RZ ;  /* 0x0180000002007810 */ /* 0x000fe20007ffe0ff */
[----:B------:R-:W-:Y:S03]  /*3cc0*/  BSSY B1, `(.L_x_37) ;  /* 0x000000c000017945 */ /* 0x000fe60003800000 */
[----:B------:R-:W-:-:S04]  /*3cd0*/  LOP3.LUT R0, R0, 0x7f800000, RZ, 0xc0, !PT ;  /* 0x7f80000000007812 */ /* 0x000fc800078ec0ff */
[----:B------:R-:W-:-:S13]  /*3ce0*/  ISETP.GT.U32.AND P0, PT, R0, 0x1ffffff, PT ;  /* 0x01ffffff0000780c */ /* 0x000fda0003f04070 */
[----:B------:R-:W-:Y:S05]  /*3cf0*/  @P0 BRA `(.L_x_38) ;  /* 0x0000000000100947 */ /* 0x000fea0003800000 */
[----:B------:R-:W-:-:S07]  /*3d00*/  MOV R13, 0x3d20 ;  /* 0x00003d20000d7802 */ /* 0x000fce0000000f00 */
[----:B-1----:R-:W-:Y:S05]  /*3d10*/  CALL.REL.NOINC `($__internal_0_$__cuda_sm20_rcp_rn_f32_slowpath) ;  /* 0x0000002400c87944 */ /* 0x002fea0003c00000 */
[----:B------:R-:W-:Y:S01]  /*3d20*/  IMAD.MOV.U32 R6, RZ, RZ, R5 ;  /* 0x000000ffff067224 */ /* 0x000fe200078e0005 */
[----:B------:R-:W-:Y:S06]  /*3d30*/  BRA `(.L_x_39) ;  /* 0x0000000000107947 */ /* 0x000fec0003800000 */
.L_x_38:
[----:B------:R-:W2:Y:S02]  /*3d40*/  MUFU.RCP R5, R2 ;  /* 0x0000000200057308 */ /* 0x000ea40000001000 */
[----:B--2---:R-:W-:-:S04]  /*3d50*/  FFMA R0, R2, R5, -1 ;  /* 0xbf80000002007423 */ /* 0x004fc80000000005 */
[----:B------:R-:W-:-:S04]  /*3d60*/  FADD.FTZ R0, -R0, -RZ ;  /* 0x800000ff00007221 */ /* 0x000fc80000010100 */
[----:B------:R-:W-:-:S07]  /*3d70*/  FFMA R6, R5, R0, R5 ;  /* 0x0000000005067223 */ /* 0x000fce0000000005 */
.L_x_39:
[----:B-1----:R-:W-:Y:S05]  /*3d80*/  BSYNC B1 ;  /* 0x0000000000017941 */ /* 0x002fea0003800000 */
.L_x_37:
[----:B------:R-:W-:Y:S01]  /*3d90*/  FSETP.GEU.AND P0, PT, |R2|, 1.175494350822287508e-38, PT ;  /* 0x008000000200780b */ /* 0x000fe20003f0e200 */
[----:B------:R-:W-:-:S12]  /*3da0*/  ULDC UR4, c[0x0][0x600] ;  /* 0x0001800000047ab9 */ /* 0x000fd80000000800 */
[----:B------:R-:W-:-:S04]  /*3db0*/  @!P0 FMUL R2, R2, 16777216 ;  /* 0x4b80000002028820 */ /* 0x000fc80000400000 */
[----:B------:R-:W1:Y:S02]  /*3dc0*/  MUFU.LG2 R0, R2 ;  /* 0x0000000200007308 */ /* 0x000e640000000c00 */
[----:B-1----:R-:W-:-:S04]  /*3dd0*/  @!P0 FADD R0, R0, -24 ;  /* 0xc1c0000000008421 */ /* 0x002fc80000000000 */
[----:B------:R-:W-:-:S04]  /*3de0*/  FMUL R0, R0, 0.69314718246459960938 ;  /* 0x3f31721800007820 */ /* 0x000fc80000400000 */
[----:B------:R-:W-:-:S07]  /*3df0*/  FFMA R11, R3, UR4, R0 ;  /* 0x00000004030b7c23 */ /* 0x000fce0008000000 */
.L_x_36:
[----:B-1----:R-:W-:Y:S05]  /*3e00*/  BSYNC B0 ;  /* 0x0000000000007941 */ /* 0x002fea0003800000 */
.L_x_35:
[----:B------:R-:W-:Y:S01]  /*3e10*/  FSETP.NE.AND P0, PT, R14, -R15, PT ;  /* 0x8000000f0e00720b */ /* 0x000fe20003f05000 */
[----:B------:R-:W-:Y:S01]  /*3e20*/  ULDC UR4, c[0x0][0x608] ;  /* 0x0001820000047ab9 */ /* 0x000fe20000000800 */
[----:B------:R-:W-:Y:S01]  /*3e30*/  BSSY B0, `(.L_x_40) ;  /* 0x0000029000007945 */ /* 0x000fe20003800000 */
[----:B------:R-:W-:-:S04]  /*3e40*/  FMUL R6, R6, UR4 ;  /* 0x0000000406067c20 */ /* 0x000fc80008400000 */
        /* <DEDUP_REMOVED lines=16> */
[----:B------:R-:W-:Y:S06]  /*3f50*/  @!P0 BRA `(.L_x_41) ;  /* 0x0000000000588947 */ /* 0x000fec0003800000 */
[----:B------:R-:W-:Y:S01]  /*3f60*/  IADD3 R0, R8, 0x1800000, RZ ;  /* 0x0180000008007810 */ /* 0x000fe20007ffe0ff */
[----:B------:R-:W-:Y:S03]  /*3f70*/  BSSY B1, `(.L_x_42) ;  /* 0x000000d000017945 */ /* 0x000fe60003800000 */
[----:B------:R-:W-:-:S04]  /*3f80*/  LOP3.LUT R0, R0, 0x7f800000, RZ, 0xc0, !PT ;  /* 0x7f80000000007812 */ /* 0x000fc800078ec0ff */
[----:B------:R-:W-:-:S13]  /*3f90*/  ISETP.GT.U32.AND P0, PT, R0, 0x1ffffff, PT ;  /* 0x01ffffff0000780c */ /* 0x000fda0003f04070 */
[----:B------:R-:W-:Y:S05]  /*3fa0*/  @P0 BRA `(.L_x_43) ;  /* 0x0000000000140947 */ /* 0x000fea0003800000 */
[----:B------:R-:W-:Y:S01]  /*3fb0*/  IMAD.MOV.U32 R2, RZ, RZ, R8 ;  /* 0x000000ffff027224 */ /* 0x000fe200078e0008 */
[----:B------:R-:W-:-:S07]  /*3fc0*/  MOV R13, 0x3fe0 ;  /* 0x00003fe0000d7802 */ /* 0x000fce0000000f00 */
[----:B------:R-:W-:Y:S05]  /*3fd0*/  CALL.REL.NOINC `($__internal_0_$__cuda_sm20_rcp_rn_f32_slowpath) ;  /* 0x0000002400187944 */ /* 0x000fea0003c00000 */
[----:B------:R-:W-:Y:S01]  /*3fe0*/  MOV R10, R5 ;  /* 0x00000005000a7202 */ /* 0x000fe20000000f00 */
[----:B------:R-:W-:Y:S06]  /*3ff0*/  BRA `(.L_x_44) ;  /* 0x0000000000107947 */ /* 0x000fec0003800000 */
.L_x_43:
[----:B------:R-:W1:Y:S02]  /*4000*/  MUFU.RCP R3, R8 ;  /* 0x0000000800037308 */ /* 0x000e640000001000 */
[----:B-1----:R-:W-:-:S04]  /*4010*/  FFMA R0, R8, R3, -1 ;  /* 0xbf80000008007423 */ /* 0x002fc80000000003 */
[----:B------:R-:W-:-:S04]  /*4020*/  FADD.FTZ R0, -R0, -RZ ;  /* 0x800000ff00007221 */ /* 0x000fc80000010100 */
[----:B------:R-:W-:-:S07]  /*4030*/  FFMA R10, R3, R0, R3 ;  /* 0x00000000030a7223 */ /* 0x000fce0000000003 */
.L_x_44:
[----:B------:R-:W-:Y:S05]  /*4040*/  BSYNC B1 ;  /* 0x0000000000017941 */ /* 0x000fea0003800000 */
.L_x_42:
[----:B------:R-:W-:Y:S01]  /*4050*/  FSETP.GEU.AND P0, PT, |R8|, 1.175494350822287508e-38, PT ;  /* 0x008000000800780b */ /* 0x000fe20003f0e200 */
[----:B------:R-:W-:-:S12]  /*4060*/  ULDC UR4, c[0x0][0x600] ;  /* 0x0001800000047ab9 */ /* 0x000fd80000000800 */
[----:B------:R-:W-:-:S04]  /*4070*/  @!P0 FMUL R8, R8, 16777216 ;  /* 0x4b80000008088820 */ /* 0x000fc80000400000 */
[----:B------:R-:W1:Y:S02]  /*4080*/  MUFU.LG2 R0, R8 ;  /* 0x0000000800007308 */ /* 0x000e640000000c00 */
[----:B-1----:R-:W-:-:S04]  /*4090*/  @!P0 FADD R0, R0, -24 ;  /* 0xc1c0000000008421 */ /* 0x002fc80000000000 */
[----:B------:R-:W-:-:S04]  /*40a0*/  FMUL R9, R0, 0.69314718246459960938 ;  /* 0x3f31721800097820 */ /* 0x000fc80000400000 */
[----:B------:R-:W-:-:S07]  /*40b0*/  FFMA R9, R4, UR4, R9 ;  /* 0x0000000404097c23 */ /* 0x000fce0008000009 */
.L_x_41:
[----:B------:R-:W-:Y:S05]  /*40c0*/  BSYNC B0 ;  /* 0x0000000000007941 */ /* 0x000fea0003800000 */
.L_x_40:
[----:B------:R-:W-:Y:S01]  /*40d0*/  UIADD3 UR4, UR36, -0x1, URZ ;  /* 0xffffffff24047890 */ /* 0x000fe2000fffe03f */
[----:B------:R-:W1:Y:S01]  /*40e0*/  S2R R2, SR_TID.X ;  /* 0x0000000000027919 */ /* 0x000e620000002100 */
[----:B------:R-:W-:Y:S01]  /*40f0*/  ULDC UR5, c[0x0][0x608] ;  /* 0x0001820000057ab9 */ /* 0x000fe20000000800 */
[----:B------:R-:W-:Y:S01]  /*4100*/  ULDC.64 UR8, c[0x0][0x208] ;  /* 0x0000820000087ab9 */ /* 0x000fe20000000a00 */
[----:B------:R-:W-:Y:S02]  /*4110*/  FMUL R10, R10, UR5 ;  /* 0x000000050a0a7c20 */ /* 0x000fe40008400000 */
[----:B------:R-:W-:Y:S01]  /*4120*/  ISETP.NE.AND P0, PT, RZ, UR4, PT ;  /* 0x00000004ff007c0c */ /* 0x000fe2000bf05270 */
[----:B------:R-:W-:-:S03]  /*4130*/  ULEA UR4, UR36, UR37, 0x3 ;  /* 0x0000002524047291 */ /* 0x000fc6000f8e183f */
[----:B------:R-:W-:-:S04]  /*4140*/  SEL R0, RZ, 0x1, P0 ;  /* 0x00000001ff007807 */ /* 0x000fc80000000000 */
[----:B------:R-:W-:-:S04]  /*4150*/  SHF.L.U32 R0, R0, 0x1f, RZ ;  /* 0x0000001f00007819 */ /* 0x000fc800000006ff */
[----:B------:R-:W2:Y:S01]  /*4160*/  SYNCS.PHASECHK.TRANS64.TRYWAIT P0, [UR4+0xe098], R0 ;  /* 0x00e09800ff0075a7 */ /* 0x000ea20008000144 */
[C---:B-1----:R-:W-:Y:S02]  /*4170*/  LOP3.LUT P1, RZ, R2.reuse, 0x3, RZ, 0xc0, !PT ;  /* 0x0000000302ff7812 */ /* 0x042fe4000782c0ff */
[----:B------:R-:W-:Y:S01]  /*4180*/  LOP3.LUT R16, R2, 0x7f, RZ, 0xc0, !PT ;  /* 0x0000007f02107812 */ /* 0x000fe200078ec0ff */
[----:B--2---:R-:W-:Y:S10]  /*4190*/  @!P0 BRA `(.L_x_45) ;  /* 0x0000002000188947 */ /* 0x004ff40003800000 */
.L_x_94:
[----:B------:R-:W-:Y:S01]  /*41a0*/  USHF.L.U32 UR42, UR42, 0x6, URZ ;  /* 0x000000062a2a7899 */ /* 0x000fe2000800063f */
[----:B------:R-:W-:Y:S01]  /*41b0*/  BSSY B0, `(.L_x_46) ;  /* 0x0000018000007945 */ /* 0x000fe20003800000 */
[----:B------:R-:W-:-:S03]  /*41c0*/  SHF.R.U32.HI R17, RZ, 0x5, R16 ;  /* 0x00000005ff117819 */ /* 0x000fc60000011610 */
[----:B------:R-:W-:Y:S07]  /*41d0*/  @P1 BRA `(.L_x_47) ;  /* 0x0000000000541947 */ /* 0x000fee0003800000 */
[----:B------:R-:W2:Y:S01]  /*41e0*/  S2UR UR4, SR_CTAID.Y ;  /* 0x00000000000479c3 */ /* 0x000ea20000002600 */
[----:B-1----:R-:W-:Y:S01]  /*41f0*/  SHF.R.U32.HI R0, RZ, 0x2, R2 ;  /* 0x00000002ff007819 */ /* 0x002fe20000011602 */
[----:B------:R-:W-:Y:S01]  /*4200*/  IMAD.SHL.U32 R3, R17, 0x10, RZ ;  /* 0x0000001011037824 */ /* 0x000fe200078e00ff */
[----:B------:R-:W-:Y:S02]  /*4210*/  ULDC.64 UR6, c[0x0][0x688] ;  /* 0x0001a20000067ab9 */ /* 0x000fe40000000a00 */
[----:B------:R-:W-:-:S03]  /*4220*/  LOP3.LUT R0, R0, 0x7, RZ, 0xc0, !PT ;  /* 0x0000000700007812 */ /* 0x000fc600078ec0ff */
[----:B------:R-:W1:Y:S01]  /*4230*/  S2UR UR5, SR_CTAID.Z ;  /* 0x00000000000579c3 */ /* 0x000e620000002700 */
[----:B------:R-:W-:-:S04]  /*4240*/  LOP3.LUT R0, R3, 0xfffffff0, R0, 0xe2, !PT ;  /* 0xfffffff003007812 */ /* 0x000fc800078ee200 */
[----:B------:R-:W-:-:S05]  /*4250*/  IADD3 R3, R0, UR42, RZ ;  /* 0x0000002a00037c10 */ /* 0x000fca000fffe0ff */
[----:B------:R-:W-:Y:S01]  /*4260*/  VIADD R2, R3, 0x8 ;  /* 0x0000000803027836 */ /* 0x000fe20000000000 */
[----:B--2---:R-:W-:-:S04]  /*4270*/  UIMAD UR4, UR4, UR6, UR42 ;  /* 0x00000006040472a4 */ /* 0x004fc8000f8e022a */
[----:B-1----:R-:W-:-:S03]  /*4280*/  UIMAD UR4, UR5, UR7, UR4 ;  /* 0x00000007050472a4 */ /* 0x002fc6000f8e0204 */
[----:B------:R-:W-:Y:S02]  /*4290*/  ULDC UR5, c[0x0][0x288] ;  /* 0x0000a20000057ab9 */ /* 0x000fe40000000800 */
[----:B------:R-:W-:Y:S02]  /*42a0*/  ISETP.GE.U32.AND P0, PT, R3, UR5, PT ;  /* 0x0000000503007c0c */ /* 0x000fe4000bf06070 */
[----:B------:R-:W-:Y:S02]  /*42b0*/  IADD3 R0, P2, R0, UR4, RZ ;  /* 0x0000000400007c10 */ /* 0x000fe4000ff5e0ff */
[----:B------:R-:W-:Y:S01]  /*42c0*/  ISETP.GE.U32.AND P1, PT, R2, UR5, PT ;  /* 0x0000000502007c0c */ /* 0x000fe2000bf26070 */
[----:B------:R-:W-:Y:S01]  /*42d0*/  ULDC.64 UR4, c[0x0][0x680] ;  /* 0x0001a00000047ab9 */ /* 0x000fe20000000a00 */
[----:B------:R-:W-:Y:S02]  /*42e0*/  IADD3.X R3, RZ, RZ, RZ, P2, !PT ;  /* 0x000000ffff037210 */ /* 0x000fe400017fe4ff */
[----:B------:R-:W-:-:S04]  /*42f0*/  LEA R2, P2, R0, UR4, 0x2 ;  /* 0x0000000400027c11 */ /* 0x000fc8000f8410ff */
[----:B------:R-:W-:-:S05]  /*4300*/  LEA.HI.X R3, R0, UR5, R3, 0x2, P2 ;  /* 0x0000000500037c11 */ /* 0x000fca00090f1403 */
[----:B------:R2:W-:Y:S04]  /*4310*/  @!P0 STG.E desc[UR8][R2.64], R11 ;  /* 0x0000000b02008986 */ /* 0x0005e8000c101908 */
[----:B------:R2:W-:Y:S02]  /*4320*/  @!P1 STG.E desc[UR8][R2.64+0x20], R9 ;  /* 0x0000200902009986 */ /* 0x0005e4000c101908 */
.L_x_47:
[----:B------:R-:W-:Y:S05]  /*4330*/  BSYNC B0 ;  /* 0x0000000000007941 */ /* 0x000fea0003800000 */
.L_x_46:
[----:B------:R-:W-:Y:S01]  /*4340*/  ULDC.64 UR4, c[0x0][0x730] ;  /* 0x0001cc0000047ab9 */ /* 0x000fe20000000a00 */
[-C--:B------:R-:W-:Y:S01]  /*4350*/  FMUL R58, R58, R10.reuse ;  /* 0x0000000a3a3a7220 */ /* 0x080fe20000400000 */
[----:B------:R-:W-:Y:S01]  /*4360*/  ISETP.NE.U32.AND P0, PT, RZ, UR4, PT ;  /* 0x00000004ff007c0c */ /* 0x000fe2000bf05070 */
[-C--:B------:R-:W-:Y:S01]  /*4370*/  FMUL R38, R59, R10.reuse ;  /* 0x0000000a3b267220 */ /* 0x080fe20000400000 */
[-C--:B------:R-:W-:Y:S01]  /*4380*/  FMUL R62, R62, R10.reuse ;  /* 0x0000000a3e3e7220 */ /* 0x080fe20000400000 */
[-C--:B------:R-:W-:Y:S01]  /*4390*/  FMUL R40, R63, R10.reuse ;  /* 0x0000000a3f287220 */ /* 0x080fe20000400000 */
[----:B------:R-:W-:Y:S01]  /*43a0*/  ISETP.NE.AND.EX P0, PT, RZ, UR5, PT, P0 ;  /* 0x00000005ff007c0c */ /* 0x000fe2000bf05300 */
        /* <DEDUP_REMOVED lines=12> */
[----:B------:R-:W-:Y:S06]  /*4470*/  @P0 BRA `(.L_x_48) ;  /* 0x0000000000200947 */ /* 0x000fec0003800000 */
[----:B------:R-:W-:Y:S02]  /*4480*/  ULDC.64 UR4, c[0x0][0x728] ;  /* 0x0001ca0000047ab9 */ /* 0x000fe40000000a00 */
[----:B------:R-:W-:-:S04]  /*4490*/  ISETP.NE.U32.AND P0, PT, RZ, UR4, PT ;  /* 0x00000004ff007c0c */ /* 0x000fc8000bf05070 */
[----:B------:R-:W-:-:S13]  /*44a0*/  ISETP.NE.AND.EX P0, PT, RZ, UR5, PT, P0 ;  /* 0x00000005ff007c0c */ /* 0x000fda000bf05300 */
[----:B------:R-:W-:Y:S05]  /*44b0*/  @!P0 BRA `(.L_x_49) ;  /* 0x00000000000c8947 */ /* 0x000fea0003800000 */
[----:B-12---:R-:W1:Y:S02]  /*44c0*/  LDC.64 R2, c[0x0][0x728] ;  /* 0x0001ca00ff027b82 */ /* 0x006e640000000a00 */
[----:B-1----:R4:W5:Y:S01]  /*44d0*/  LDG.E R2, desc[UR8][R2.64] ;  /* 0x0000000802027981 */ /* 0x002962000c1e1900 */
[----:B------:R-:W-:Y:S05]  /*44e0*/  BRA `(.L_x_48) ;  /* 0x0000000000047947 */ /* 0x000fea0003800000 */
.L_x_49:
[----:B--2---:R-:W3:Y:S02]  /*44f0*/  LDC R2, c[0x0][0x720] ;  /* 0x0001c800ff027b82 */ /* 0x004ee40000000800 */
.L_x_48:
[----:B-1----:R-:W-:Y:S01]  /*4500*/  MOV R0, RZ ;  /* 0x000000ff00007202 */ /* 0x002fe20000000f00 */
[----:B---3-5:R-:W-:-:S03]  /*4510*/  IMAD.MOV.U32 R35, RZ, RZ, R2 ;  /* 0x000000ffff237224 */ /* 0x028fc600078e0002 */
[----:B------:R-:W-:-:S13]  /*4520*/  LOP3.LUT P0, RZ, R0, 0x1bf, RZ, 0xc0, !PT ;  /* 0x000001bf00ff7812 */ /* 0x000fda000780c0ff */
[----:B------:R-:W-:Y:S05]  /*4530*/  @!P0 BRA `(.L_x_50) ;  /* 0x0000000000408947 */ /* 0x000fea0003800000 */
[----:B------:R-:W-:Y:S01]  /*4540*/  MOV R0, 0x0 ;  /* 0x0000000000007802 */ /* 0x000fe20000000f00 */
[----:B------:R-:W-:Y:S01]  /*4550*/  ULDC.64 UR4, c[0x4][0x68] ;  /* 0x01001a0000047ab9 */ /* 0x000fe20000000a00 */
[----:B------:R-:W-:Y:S01]  /*4560*/  ULDC.64 UR6, c[0x4][0x8] ;  /* 0x0100020000067ab9 */ /* 0x000fe20000000a00 */
[----:B------:R-:W-:Y:S01]  /*4570*/  MOV R4, UR4 ;  /* 0x0000000400047c02 */ /* 0x000fe20008000f00 */
[----:B--2-4-:R1:W2:Y:S01]  /*4580*/  LDC.64 R2, c[0x4][R0] ;  /* 0x0100000000027b82 */ /* 0x0142a20000000a00 */
[----:B------:R-:W-:Y:S01]  /*4590*/  IMAD.U32 R5, RZ, RZ, UR5 ;  /* 0x00000005ff057e24 */ /* 0x000fe2000f8e00ff */
[----:B------:R-:W-:Y:S01]  /*45a0*/  ULDC.64 UR4, c[0x4][0x70] ;  /* 0x01001c0000047ab9 */ /* 0x000fe20000000a00 */
[----:B------:R-:W-:Y:S01]  /*45b0*/  MOV R10, UR6 ;  /* 0x00000006000a7c02 */ /* 0x000fe20008000f00 */
[----:B------:R-:W-:Y:S01]  /*45c0*/  IMAD.U32 R7, RZ, RZ, UR5 ;  /* 0x00000005ff077e24 */ /* 0x000fe2000f8e00ff */
[----:B------:R-:W-:Y:S01]  /*45d0*/  MOV R6, UR4 ;  /* 0x0000000400067c02 */ /* 0x000fe20008000f00 */
[----:B------:R-:W-:Y:S01]  /*45e0*/  IMAD.U32 R11, RZ, RZ, UR7 ;  /* 0x00000007ff0b7e24 */ /* 0x000fe2000f8e00ff */
[----:B------:R-:W-:Y:S01]  /*45f0*/  MOV R8, 0x70 ;  /* 0x0000007000087802 */ /* 0x000fe20000000f00 */
[----:B------:R-:W-:Y:S01]  /*4600*/  IMAD.MOV.U32 R12, RZ, RZ, 0x1 ;  /* 0x00000001ff0c7424 */ /* 0x000fe200078e00ff */
[----:B-1----:R-:W-:-:S07]  /*4610*/  MOV R13, RZ ;  /* 0x000000ff000d7202 */ /* 0x002fce0000000f00 */
[----:B------:R-:W-:-:S07]  /*4620*/  LEPC R20, `(.L_x_50) ;  /* 0x000000001014794e */ /* 0x000fce0000000000 */
[----:B--2---:R-:W-:Y:S05]  /*4630*/  CALL.ABS.NOINC R2 ;  /* 0x0000000002007343 */ /* 0x004fea0003c00000 */
.L_x_50:
[----:B------:R-:W-:Y:S01]  /*4640*/  UIADD3 UR4, UR36, -0x1, URZ ;  /* 0xffffffff24047890 */ /* 0x000fe2000fffe03f */
[----:B------:R-:W-:-:S05]  /*4650*/  IMAD.U32 R18, RZ, RZ, UR37 ;  /* 0x00000025ff127e24 */ /* 0x000fca000f8e00ff */
[----:B--2-4-:R-:W-:-:S05]  /*4660*/  MOV R3, UR4 ;  /* 0x0000000400037c02 */ /* 0x014fca0008000f00 */
[----:B------:R-:W-:-:S05]  /*4670*/  IMAD R18, R3, 0x2200, R18 ;  /* 0x0000220003127824 */ /* 0x000fca00078e0212 */
[----:B------:R-:W-:-:S13]  /*4680*/  LOP3.LUT P0, RZ, R18, 0x1b0, RZ, 0xc0, !PT ;  /* 0x000001b012ff7812 */ /* 0x000fda000780c0ff */
[----:B------:R-:W-:Y:S05]  /*4690*/  @!P0 BRA `(.L_x_51) ;  /* 0x0000000000408947 */ /* 0x000fea0003800000 */
[----:B------:R-:W-:Y:S01]  /*46a0*/  MOV R0, 0x0 ;  /* 0x0000000000007802 */ /* 0x000fe20000000f00 */
[----:B------:R-:W-:Y:S01]  /*46b0*/  ULDC.64 UR4, c[0x4][0x68] ;  /* 0x01001a0000047ab9 */ /* 0x000fe20000000a00 */
[----:B------:R-:W-:Y:S01]  /*46c0*/  ULDC.64 UR6, c[0x4][0x8] ;  /* 0x0100020000067ab9 */ /* 0x000fe20000000a00 */
[----:B------:R-:W-:Y:S01]  /*46d0*/  IMAD.U32 R4, RZ, RZ, UR4 ;  /* 0x00000004ff047e24 */ /* 0x000fe2000f8e00ff */
[----:B------:R1:W2:Y:S01]  /*46e0*/  LDC.64 R2, c[0x4][R0] ;  /* 0x0100000000027b82 */ /* 0x0002a20000000a00 */
[----:B------:R-:W-:Y:S01]  /*46f0*/  MOV R5, UR5 ;  /* 0x0000000500057c02 */ /* 0x000fe20008000f00 */
[----:B------:R-:W-:Y:S01]  /*4700*/  ULDC.64 UR4, c[0x4][0x70] ;  /* 0x01001c0000047ab9 */ /* 0x000fe20000000a00 */
[----:B------:R-:W-:Y:S01]  /*4710*/  IMAD.U32 R10, RZ, RZ, UR6 ;  /* 0x00000006ff0a7e24 */ /* 0x000fe2000f8e00ff */
[----:B------:R-:W-:Y:S01]  /*4720*/  MOV R7, UR5 ;  /* 0x0000000500077c02 */ /* 0x000fe20008000f00 */
[----:B------:R-:W-:Y:S01]  /*4730*/  IMAD.U32 R6, RZ, RZ, UR4 ;  /* 0x00000004ff067e24 */ /* 0x000fe2000f8e00ff */
[----:B------:R-:W-:Y:S01]  /*4740*/  MOV R11, UR7 ;  /* 0x00000007000b7c02 */ /* 0x000fe20008000f00 */
[----:B------:R-:W-:Y:S01]  /*4750*/  IMAD.MOV.U32 R8, RZ, RZ, 0x70 ;  /* 0x00000070ff087424 */ /* 0x000fe200078e00ff */
[----:B------:R-:W-:Y:S01]  /*4760*/  MOV R12, 0x1 ;  /* 0x00000001000c7802 */ /* 0x000fe20000000f00 */
[----:B-1----:R-:W-:-:S07]  /*4770*/  IMAD.MOV.U32 R13, RZ, RZ, RZ ;  /* 0x000000ffff0d7224 */ /* 0x002fce00078e00ff */
[----:B------:R-:W-:-:S07]  /*4780*/  LEPC R20, `(.L_x_51) ;  /* 0x000000001014794e */ /* 0x000fce0000000000 */
[----:B--2---:R-:W-:Y:S05]  /*4790*/  CALL.ABS.NOINC R2 ;  /* 0x0000000002007343 */ /* 0x004fea0003c00000 */
.L_x_51:
[----:B------:R-:W1:Y:S01]  /*47a0*/  S2R R5, SR_TID.X ;  /* 0x0000000000057919 */ /* 0x000e620000002100 */
[----:B------:R-:W-:Y:S01]  /*47b0*/  ULDC.64 UR4, c[0x0][0x730] ;  /* 0x0001cc0000047ab9 */ /* 0x000fe20000000a00 */
[----:B------:R-:W-:Y:S01]  /*47c0*/  VIADD R16, R16, 0x1f ;  /* 0x0000001f10107836 */ /* 0x000fe20000000000 */
[----:B------:R-:W-:-:S04]  /*47d0*/  ISETP.NE.U32.AND P0, PT, RZ, UR4, PT ;  /* 0x00000004ff007c0c */ /* 0x000fc8000bf05070 */
[----:B------:R-:W-:Y:S02]  /*47e0*/  ISETP.NE.AND.EX P0, PT, RZ, UR5, PT, P0 ;  /* 0x00000005ff007c0c */ /* 0x000fe4000bf05300 */
[----:B------:R-:W-:-:S11]  /*47f0*/  ISETP.GT.U32.AND P1, PT, R16, 0x3e, PT ;  /* 0x0000003e1000780c */ /* 0x000fd60003f24070 */
[----:B------:R-:W2:Y:S01]  /*4800*/  @P0 LDC R35, c[0x0][0x720] ;  /* 0x0001c800ff230b82 */ /* 0x000ea20000000800 */
[C---:B-1----:R-:W-:Y:S02]  /*4810*/  SHF.L.U32 R0, R5.reuse, 0x5, RZ ;  /* 0x0000000505007819 */ /* 0x042fe400000006ff */
[----:B------:R-:W-:Y:S02]  /*4820*/  SHF.R.U32.HI R3, RZ, 0x1, R5 ;  /* 0x00000001ff037819 */ /* 0x000fe40000011605 */
[C---:B------:R-:W-:Y:S02]  /*4830*/  LOP3.LUT R2, R0.reuse, 0xc0, RZ, 0xc0, !PT ;  /* 0x000000c000027812 */ /* 0x040fe400078ec0ff */
[----:B------:R-:W-:Y:S02]  /*4840*/  LOP3.LUT R4, R0, 0x20, RZ, 0xc0, !PT ;  /* 0x0000002000047812 */ /* 0x000fe400078ec0ff */
[----:B------:R-:W-:Y:S01]  /*4850*/  LOP3.LUT R2, R2, 0x8, R3, 0xf8, !PT ;  /* 0x0000000802027812 */ /* 0x000fe200078ef803 */
[----:B------:R-:W-:Y:S01]  /*4860*/  IMAD.SHL.U32 R3, R5, 0x4, RZ ;  /* 0x0000000405037824 */ /* 0x000fe200078e00ff */
[----:B------:R-:W-:-:S02]  /*4870*/  LEA R4, R17, R4, 0x9 ;  /* 0x0000000411047211 */ /* 0x000fc400078e48ff */
[----:B------:R-:W-:Y:S01]  /*4880*/  LOP3.LUT R0, R0, 0x100, RZ, 0xc0, !PT ;  /* 0x0000010000007812 */ /* 0x000fe200078ec0ff */
[-C--:B--2---:R-:W-:Y:S01]  /*4890*/  FMUL R9, R24, R35.reuse ;  /* 0x0000002318097220 */ /* 0x084fe20000400000 */
[----:B------:R-:W-:Y:S01]  /*48a0*/  LOP3.LUT R3, R2, 0x18, R3, 0x78, !PT ;  /* 0x0000001802037812 */ /* 0x000fe200078e7803 */
[-C--:B------:R-:W-:Y:S01]  /*48b0*/  FMUL R16, R30, R35.reuse ;  /* 0x000000231e107220 */ /* 0x080fe20000400000 */
[----:B------:R-:W-:Y:S01]  /*48c0*/  LOP3.LUT P0, RZ, R5, 0x4, RZ, 0xc0, !PT ;  /* 0x0000000405ff7812 */ /* 0x000fe2000780c0ff */
[-C--:B------:R-:W-:Y:S01]  /*48d0*/  FMUL R5, R22, R35.reuse ;  /* 0x0000002316057220 */ /* 0x080fe20000400000 */
[----:B------:R-:W-:Y:S01]  /*48e0*/  IADD3 R3, R3, R4, R0 ;  /* 0x0000000403037210 */ /* 0x000fe20007ffe000 */
        /* <DEDUP_REMOVED lines=15> */
[----:B------:R-:W-:Y:S01]  /*49e0*/  F2FP.BF16.F32.PACK_AB R36, R5, R0 ;  /* 0x000000000524723e */ /* 0x000fe200000010ff */
[-C--:B------:R-:W-:Y:S01]  /*49f0*/  FMUL R22, R32, R35.reuse ;  /* 0x0000002320167220 */ /* 0x080fe20000400000 */
[----:B------:R-:W-:Y:S01]  /*4a00*/  MOV R0, 0x10 ;  /* 0x0000001000007802 */ /* 0x000fe20000000f00 */
[-C--:B------:R-:W-:Y:S01]  /*4a10*/  FMUL R21, R72, R35.reuse ;  /* 0x0000002348157220 */ /* 0x080fe20000400000 */
[----:B------:R-:W-:Y:S01]  /*4a20*/  F2FP.BF16.F32.PACK_AB R38, R9, R4 ;  /* 0x000000040926723e */ /* 0x000fe200000010ff */
        /* <DEDUP_REMOVED lines=12> */
[----:B------:R-:W-:Y:S01]  /*4af0*/  FMUL R35, R86, R35 ;  /* 0x0000002356237220 */ /* 0x000fe20000400000 */
[----:B------:R-:W-:Y:S01]  /*4b00*/  F2FP.BF16.F32.PACK_AB R9, R15, R10 ;  /* 0x0000000a0f09723e */ /* 0x000fe200000010ff */
[----:B------:R-:W-:Y:S01]  /*4b10*/  IMAD R3, R3, 0x2, R18 ;  /* 0x0000000203037824 */ /* 0x000fe200078e0212 */
[----:B------:R-:W-:-:S02]  /*4b20*/  F2FP.BF16.F32.PACK_AB R37, R7, R2 ;  /* 0x000000020725723e */ /* 0x000fc400000010ff */
[----:B------:R-:W-:Y:S02]  /*4b30*/  F2FP.BF16.F32.PACK_AB R8, R13, R8 ;  /* 0x000000080d08723e */ /* 0x000fe400000010ff */
[----:B------:R-:W-:Y:S02]  /*4b40*/  F2FP.BF16.F32.PACK_AB R10, R17, R12 ;  /* 0x0000000c110a723e */ /* 0x000fe400000010ff */
[----:B------:R-:W-:Y:S02]  /*4b50*/  F2FP.BF16.F32.PACK_AB R11, R19, R14 ;  /* 0x0000000e130b723e */ /* 0x000fe400000010ff */
[----:B------:R-:W-:Y:S01]  /*4b60*/  SEL R0, R0, 0xfffffff0, !P0 ;  /* 0xfffffff000007807 */ /* 0x000fe20004000000 */
[----:B------:R-:W-:Y:S06]  /*4b70*/  @P1 BRA `(.L_x_52) ;  /* 0x0000000000041947 */ /* 0x000fec0003800000 */
[----:B------:R-:W-:-:S04]  /*4b80*/  DEPBAR.LE SB0, 0x1 ;  /* 0x000080400000791a */ /* 0x000fc80000000000 */
.L_x_52:
[----:B------:R-:W-:Y:S05]  /*4b90*/  WARPSYNC.ALL ;  /* 0x0000000000007948 */ /* 0x000fea0003800000 */
[----:B------:R-:W-:Y:S01]  /*4ba0*/  BAR.SYNC.DEFER_BLOCKING 0x1, 0x80 ;  /* 0x0042000000007b1d */ /* 0x000fe20000010000 */
[----:B------:R-:W-:Y:S02]  /*4bb0*/  LEA R0, R0, R3, 0x1 ;  /* 0x0000000300007211 */ /* 0x000fe400078e08ff */
[----:B------:R-:W-:Y:S02]  /*4bc0*/  F2FP.BF16.F32.PACK_AB R4, R16, R21 ;  /* 0x000000151004723e */ /* 0x000fe400000010ff */
[----:B------:R-:W-:Y:S01]  /*4bd0*/  F2FP.BF16.F32.PACK_AB R5, R20, R23 ;  /* 0x000000171405723e */ /* 0x000fe200000010ff */
[----:B------:R-:W-:Y:S01]  /*4be0*/  BSSY B0, `(.L_x_53) ;  /* 0x000001b000007945 */ /* 0x000fe20003800000 */
[----:B------:R-:W-:-:S02]  /*4bf0*/  F2FP.BF16.F32.PACK_AB R6, R22, R25 ;  /* 0x000000191606723e */ /* 0x000fc400000010ff */
[----:B------:R-:W-:Y:S02]  /*4c00*/  F2FP.BF16.F32.PACK_AB R7, R24, R27 ;  /* 0x0000001b1807723e */ /* 0x000fe400000010ff */
[----:B------:R-:W-:Y:S02]  /*4c10*/  F2FP.BF16.F32.PACK_AB R12, R26, R29 ;  /* 0x0000001d1a0c723e */ /* 0x000fe400000010ff */
[----:B------:R-:W-:Y:S02]  /*4c20*/  F2FP.BF16.F32.PACK_AB R13, R28, R31 ;  /* 0x0000001f1c0d723e */ /* 0x000fe400000010ff */
[----:B------:R-:W-:Y:S02]  /*4c30*/  F2FP.BF16.F32.PACK_AB R14, R30, R33 ;  /* 0x000000211e0e723e */ /* 0x000fe400000010ff */
[----:B------:R-:W-:Y:S01]  /*4c40*/  F2FP.BF16.F32.PACK_AB R15, R32, R35 ;  /* 0x00000023200f723e */ /* 0x000fe200000010ff */
[----:B------:R1:W-:Y:S04]  /*4c50*/  STSM.16.M88.4 [R3], R36 ;  /* 0x0000002403007844 */ /* 0x0003e80000000200 */
[----:B------:R1:W-:Y:S01]  /*4c60*/  STSM.16.M88.4 [R0], R8 ;  /* 0x0000000800007844 */ /* 0x0003e20000000200 */
[----:B------:R-:W-:Y:S01]  /*4c70*/  @!PT LDS RZ, [RZ] ;  /* 0x00000000fffff984 */ /* 0x000fe20000000800 */
[----:B------:R-:W-:Y:S01]  /*4c80*/  @!PT LDS RZ, [RZ] ;  /* 0x00000000fffff984 */ /* 0x000fe20000000800 */
[----:B------:R-:W-:Y:S01]  /*4c90*/  @!PT LDS RZ, [RZ] ;  /* 0x00000000fffff984 */ /* 0x000fe20000000800 */
[----:B------:R-:W-:Y:S01]  /*4ca0*/  @!PT LDS RZ, [RZ] ;  /* 0x00000000fffff984 */ /* 0x000fe20000000800 */
[----:B------:R2:W-:Y:S06]  /*4cb0*/  MEMBAR.ALL.CTA ;  /* 0x0000000000007992 */ /* 0x0005ec0000008000 */
[----:B--2---:R-:W2:Y:S02]  /*4cc0*/  FENCE.VIEW.ASYNC.S ;  /* 0x00000000000073c6 */ /* 0x004ea40000000000 */
[----:B--2---:R-:W-:Y:S06]  /*4cd0*/  BAR.SYNC.DEFER_BLOCKING 0x1, 0x80 ;  /* 0x0042000000007b1d */ /* 0x004fec0000010000 */
[----:B------:R-:W-:Y:S05]  /*4ce0*/  @P1 BRA `(.L_x_54) ;  /* 0x0000000000281947 */ /* 0x000fea0003800000 */
[----:B------:R-:W-:Y:S01]  /*4cf0*/  S2UR UR44, SR_CTAID.Z ;  /* 0x00000000002c79c3 */ /* 0x000fe20000002700 */
[----:B------:R-:W-:Y:S01]  /*4d00*/  ULDC.64 UR4, c[0x0][0x198] ;  /* 0x0000660000047ab9 */ /* 0x000fe20000000a00 */
[----:B------:R-:W-:Y:S01]  /*4d10*/  R2UR UR40, R18 ;  /* 0x00000000122872ca */ /* 0x000fe200000e0000 */
[----:B------:R-:W-:Y:S01]  /*4d20*/  UIADD3 UR4, UP0, UR4, 0x670, URZ ;  /* 0x0000067004047890 */ /* 0x000fe2000ff1e03f */
[----:B------:R-:W-:-:S03]  /*4d30*/  UMOV UR41, URZ ;  /* 0x0000003f00297c82 */ /* 0x000fc60008000000 */
[----:B------:R-:W-:Y:S01]  /*4d40*/  UIADD3.X UR5, URZ, UR5, URZ, UP0, !UPT ;  /* 0x000000053f057290 */ /* 0x000fe200087fe43f */
[----:B------:R-:W2:Y:S08]  /*4d50*/  S2UR UR43, SR_CTAID.Y ;  /* 0x00000000002b79c3 */ /* 0x000eb00000002600 */
[----:B--2---:R2:W-:Y:S01]  /*4d60*/  UTMASTG.4D [UR40], [UR4] ;  /* 0x00000028040073b5 */ /* 0x0045e20008018000 */
[----:B------:R0:W-:Y:S01]  /*4d70*/  UTMACMDFLUSH ;  /* 0x00000000000079b7 */ /* 0x0001e20000000000 */
[----:B--2---:R-:W-:-:S04]  /*4d80*/  DEPBAR.LE SB0, 0x1 ;  /* 0x000080400000791a */ /* 0x004fc80000000000 */
.L_x_54:
[----:B------:R-:W-:Y:S05]  /*4d90*/  BSYNC B0 ;  /* 0x0000000000007941 */ /* 0x000fea0003800000 */
.L_x_53:
[----:B------:R-:W-:Y:S06]  /*4da0*/  BAR.SYNC.DEFER_BLOCKING 0x1, 0x80 ;  /* 0x0042000000007b1d */ /* 0x000fec0000010000 */
[----:B------:R-:W-:Y:S01]  /*4db0*/  BSSY B0, `(.L_x_55) ;  /* 0x0000015000007945 */ /* 0x000fe20003800000 */
[----:B------:R2:W-:Y:S04]  /*4dc0*/  STSM.16.M88.4 [R3+0x1000], R4 ;  /* 0x0010000403007844 */ /* 0x0005e80000000200 */
[----:B------:R2:W-:Y:S01]  /*4dd0*/  STSM.16.M88.4 [R0+0x1000], R12 ;  /* 0x0010000c00007844 */ /* 0x0005e20000000200 */
[----:B------:R-:W-:Y:S01]  /*4de0*/  @!PT LDS RZ, [RZ] ;  /* 0x00000000fffff984 */ /* 0x000fe20000000800 */
[----:B------:R-:W-:Y:S01]  /*4df0*/  @!PT LDS RZ, [RZ] ;  /* 0x00000000fffff984 */ /* 0x000fe20000000800 */
[----:B------:R-:W-:Y:S01]  /*4e00*/  @!PT LDS RZ, [RZ] ;  /* 0x00000000fffff984 */ /* 0x000fe20000000800 */
[----:B------:R-:W-:Y:S01]  /*4e10*/  @!PT LDS RZ, [RZ] ;  /* 0x00000000fffff984 */ /* 0x000fe20000000800 */
[----:B------:R3:W-:Y:S06]  /*4e20*/  MEMBAR.ALL.CTA ;  /* 0x0000000000007992 */ /* 0x0007ec0000008000 */
[----:B---3--:R-:W3:Y:S02]  /*4e30*/  FENCE.VIEW.ASYNC.S ;  /* 0x00000000000073c6 */ /* 0x008ee40000000000 */
[----:B---3--:R-:W-:Y:S06]  /*4e40*/  BAR.SYNC.DEFER_BLOCKING 0x1, 0x80 ;  /* 0x0042000000007b1d */ /* 0x008fec0000010000 */
[----:B------:R-:W-:Y:S05]  /*4e50*/  @P1 BRA `(.L_x_56) ;  /* 0x0000000000281947 */ /* 0x000fea0003800000 */
[----:B------:R-:W-:Y:S01]  /*4e60*/  S2UR UR44, SR_CTAID.Z ;  /* 0x00000000002c79c3 */ /* 0x000fe20000002700 */
[----:B------:R-:W-:Y:S01]  /*4e70*/  R2UR UR40, R18 ;  /* 0x00000000122872ca */ /* 0x000fe200000e0000 */
[----:B------:R-:W-:Y:S01]  /*4e80*/  ULDC.64 UR4, c[0x0][0x198] ;  /* 0x0000660000047ab9 */ /* 0x000fe20000000a00 */
[----:B------:R-:W-:Y:S01]  /*4e90*/  UMOV UR41, 0x20 ;  /* 0x0000002000297882 */ /* 0x000fe20000000000 */
[----:B------:R-:W-:-:S04]  /*4ea0*/  UIADD3 UR4, UP0, UR4, 0x670, URZ ;  /* 0x0000067004047890 */ /* 0x000fc8000ff1e03f */
[----:B------:R-:W3:Y:S01]  /*4eb0*/  S2UR UR43, SR_CTAID.Y ;  /* 0x00000000002b79c3 */ /* 0x000ee20000002600 */
[----:B------:R-:W-:-:S05]  /*4ec0*/  UIADD3.X UR5, URZ, UR5, URZ, UP0, !UPT ;  /* 0x000000053f057290 */ /* 0x000fca00087fe43f */
[----:B------:R-:W-:-:S09]  /*4ed0*/  UIADD3 UR40, UR40, 0x1000, URZ ;  /* 0x0000100028287890 */ /* 0x000fd2000fffe03f */
[----:B---3--:R3:W-:Y:S02]  /*4ee0*/  UTMASTG.4D [UR40], [UR4] ;  /* 0x00000028040073b5 */ /* 0x0087e40008018000 */
[----:B---3--:R0:W-:Y:S02]  /*4ef0*/  UTMACMDFLUSH ;  /* 0x00000000000079b7 */ /* 0x0081e40000000000 */
.L_x_56:
[----:B------:R-:W-:Y:S05]  /*4f00*/  BSYNC B0 ;  /* 0x0000000000007941 */ /* 0x000fea0003800000 */
.L_x_55:
[----:B------:R-:W-:Y:S01]  /*4f10*/  UIADD3 UR36, UR36, -0x1, URZ ;  /* 0xffffffff24247890 */ /* 0x000fe2000fffe03f */
[----:B------:R-:W-:-:S04]  /*4f20*/  DEPBAR.LE SB0, 0x0 ;  /* 0x000080000000791a */ /* 0x000fc80000000000 */
[----:B------:R-:W-:-:S04]  /*4f30*/  USHF.L.U32 UR4, UR36, 0x3, URZ ;  /* 0x0000000324047899 */ /* 0x000fc8000800063f */
[----:B------:R-:W-:-:S04]  /*4f40*/  ULOP3.LUT UR4, UR4, 0x8, URZ, 0xe2, !UPT ;  /* 0x0000000804047892 */ /* 0x000fc8000f8ee23f */
[----:B------:R-:W-:-:S06]  /*4f50*/  ULOP3.LUT UR4, UR4, 0x18, URZ, 0x3c, !UPT ;  /* 0x0000001804047892 */ /* 0x000fcc000f8e3c3f */
[----:B-12---:R-:W-:-:S04]  /*4f60*/  IMAD.U32 R0, RZ, RZ, UR4 ;  /* 0x00000004ff007e24 */ /* 0x006fc8000f8e00ff */
[----:B------:R-:W-:Y:S01]  /*4f70*/  SYNCS.ARRIVE.TRANS64.A1T0 RZ, [R0+UR37+0xe090], RZ ;  /* 0x00e090ff00ff79a7 */ /* 0x000fe20008100025 */
[----:B------:R-:W-:Y:S05]  /*4f80*/  EXIT ;  /* 0x000000000000794d */ /* 0x000fea0003800000 */
.L_x_6:
[----:B------:R-:W-:-:S08]  /*4f90*/  UISETP.NE.AND UP0, UPT, UR7, 0x1, UPT ;  /* 0x000000010700788c */ /* 0x000fd0000bf05270 */
[----:B------:R-:W1:-:S00]  /*4fa0*/  USETMAXREG.DEALLOC.CTAPOOL 0x18 ;  /* 0x00000018000079c8 */ /* 0x000e4000080e0500 */
[----:B------:R-:W-:-:S13]  /*4fb0*/  PLOP3.LUT P0, PT, PT, PT, UP0, 0x80, 0x0 ;  /* 0x000000000000781c */ /* 0x000fda0003f0f008 */
[----:B------:R-:W-:Y:S05]  /*4fc0*/  @P0 EXIT ;  /* 0x000000000000094d */ /* 0x000fea0003800000 */
[----:B------:R-:W2:Y:S01]  /*4fd0*/  S2UR UR11, SR_CTAID.X ;  /* 0x00000000000b79c3 */ /* 0x000ea20000002500 */
[----:B------:R-:W-:Y:S01]  /*4fe0*/  ELECT P3, URZ, PT ;  /* 0x00000000003f782f */ /* 0x000fe20003860000 */
[----:B------:R-:W-:Y:S01]  /*4ff0*/  BSSY B0, `(.L_x_57) ;  /* 0x0000029000007945 */ /* 0x000fe20003800000 */
[----:B-1----:R-:W-:Y:S01]  /*5000*/  MOV R0, RZ ;  /* 0x000000ff00007202 */ /* 0x002fe20000000f00 */
[----:B------:R-:W-:Y:S01]  /*5010*/  IMAD.MOV.U32 R7, RZ, RZ, RZ ;  /* 0x000000ffff077224 */ /* 0x000fe200078e00ff */
[----:B------:R-:W-:-:S03]  /*5020*/  MOV R3, RZ ;  /* 0x000000ff00037202 */ /* 0x000fc60000000f00 */
[----:B------:R-:W1:Y:S08]  /*5030*/  S2UR UR20, SR_CTAID.Y ;  /* 0x00000000001479c3 */ /* 0x000e700000002600 */
[----:B------:R-:W3:Y:S01]  /*5040*/  S2UR UR21, SR_CTAID.Z ;  /* 0x00000000001579c3 */ /* 0x000ee20000002700 */
[----:B--2---:R-:W-:Y:S01]  /*5050*/  USHF.L.U32 UR11, UR11, 0x7, URZ ;  /* 0x000000070b0b7899 */ /* 0x004fe2000800063f */
[----:B------:R-:W-:Y:S11]  /*5060*/  @!P3 BRA `(.L_x_58) ;  /* 0x000000000084b947 */ /* 0x000ff60003800000 */
[----:B------:R-:W2:Y:S01]  /*5070*/  S2R R3, SR_CgaCtaId ;  /* 0x0000000000037919 */ /* 0x000ea20000008800 */
[----:B------:R-:W-:Y:S02]  /*5080*/  MOV R2, 0x400 ;  /* 0x0000040000027802 */ /* 0x000fe40000000f00 */
[----:B------:R-:W-:Y:S02]  /*5090*/  MOV R4, 0x1 ;  /* 0x0000000100047802 */ /* 0x000fe40000000f00 */
[----:B--2---:R-:W-:Y:S02]  /*50a0*/  LEA R3, R3, R2, 0x18 ;  /* 0x0000000203037211 */ /* 0x004fe400078ec0ff */
[----:B------:R-:W-:-:S04]  /*50b0*/  SHF.L.U32 R2, R4, 0x1f, RZ ;  /* 0x0000001f04027819 */ /* 0x000fc800000006ff */
[----:B------:R-:W2:Y:S02]  /*50c0*/  SYNCS.PHASECHK.TRANS64.TRYWAIT P0, [R3+URZ+0xe060], R2 ;  /* 0x00e06002030075a7 */ /* 0x000ea4000800017f */
[----:B--2---:R-:W-:Y:S05]  /*50d0*/  @!P0 BRA `(.L_x_59) ;  /* 0x0000001000608947 */ /* 0x004fea0003800000 */
.L_x_95:
[----:B------:R-:W-:Y:S01]  /*50e0*/  ULOP3.LUT UR4, UR6, 0x2, URZ, 0xfc, !UPT ;  /* 0x0000000206047892 */ /* 0x000fe2000f8efc3f */
[----:B--2---:R-:W-:-:S03]  /*50f0*/  @P2 IMAD.MOV.U32 R2, RZ, RZ, 0x2000 ;  /* 0x00002000ff022424 */ /* 0x004fc600078e00ff */
[----:B------:R-:W-:Y:S01]  /*5100*/  UPRMT UR4, UR4, 0x9910, URZ ;  /* 0x0000991004047896 */ /* 0x000fe2000800003f */
[----:B------:R2:W-:Y:S03]  /*5110*/  @P2 SYNCS.ARRIVE.TRANS64 RZ, [R3+URZ+0xe050], R2 ;  /* 0x00e0500203ff29a7 */ /* 0x0005e6000800003f */
[----:B------:R-:W-:-:S06]  /*5120*/  UISETP.NE.AND UP0, UPT, UR4, 0x2, UPT ;  /* 0x000000020400788c */ /* 0x000fcc000bf05270 */
[----:B------:R-:W-:-:S13]  /*5130*/  PLOP3.LUT P0, PT, PT, PT, UP0, 0x80, 0x0 ;  /* 0x000000000000781c */ /* 0x000fda0003f0f008 */
[----:B--2---:R-:W-:Y:S05]  /*5140*/  @P0 BRA `(.L_x_60) ;  /* 0x0000000000040947 */ /* 0x004fea0003800000 */
[----:B-1-3--:R-:W-:Y:S01]  /*5150*/  BPT.TRAP 0x1 ;  /* 0x000000040000795c */ /* 0x00afe20000300000 */
.L_x_60:
[----:B------:R-:W-:-:S04]  /*5160*/  LOP3.LUT P0, RZ, R6, 0x1f, RZ, 0xc0, !PT ;  /* 0x0000001f06ff7812 */ /* 0x000fc8000780c0ff */
[----:B------:R-:W-:-:S13]  /*5170*/  PLOP3.LUT P0, PT, P0, P2, PT, 0x2a, 0x0 ;  /* 0x000000000000781c */ /* 0x000fda0000704572 */
[----:B------:R-:W-:Y:S05]  /*5180*/  @P0 BRA `(.L_x_61) ;  /* 0x0000000000040947 */ /* 0x000fea0003800000 */
[----:B-1-3--:R-:W-:Y:S01]  /*5190*/  BPT.TRAP 0x1 ;  /* 0x000000040000795c */ /* 0x00afe20000300000 */
.L_x_61:
[----:B------:R-:W-:Y:S01]  /*51a0*/  R2UR UR8, R3 ;  /* 0x00000000030872ca */ /* 0x000fe200000e0000 */
[----:B------:R-:W-:Y:S01]  /*51b0*/  ULDC.64 UR4, c[0x0][0x198] ;  /* 0x0000660000047ab9 */ /* 0x000fe20000000a00 */
[----:B------:R-:W-:Y:S01]  /*51c0*/  UMOV UR14, 0x0 ;  /* 0x00000000000e7882 */ /* 0x000fe20000000000 */
[----:B------:R-:W-:Y:S01]  /*51d0*/  UIADD3 UR4, UP0, UR4, 0xf0, URZ ;  /* 0x000000f004047890 */ /* 0x000fe2000ff1e03f */
[----:B------:R-:W-:Y:S01]  /*51e0*/  MOV R3, 0x1 ;  /* 0x0000000100037802 */ /* 0x000fe20000000f00 */
[----:B------:R-:W-:Y:S01]  /*51f0*/  UMOV UR15, 0x10000000 ;  /* 0x10000000000f7882 */ /* 0x000fe20000000000 */
[----:B------:R-:W-:Y:S01]  /*5200*/  UMOV UR10, URZ ;  /* 0x0000003f000a7c82 */ /* 0x000fe20008000000 */
[----:B------:R-:W-:Y:S01]  /*5210*/  UIADD3.X UR5, URZ, UR5, URZ, UP0, !UPT ;  /* 0x000000053f057290 */ /* 0x000fe200087fe43f */
[----:B------:R-:W-:Y:S01]  /*5220*/  MOV R7, 0x40 ;  /* 0x0000004000077802 */ /* 0x000fe20000000f00 */
[----:B-1----:R-:W-:Y:S01]  /*5230*/  UMOV UR12, UR20 ;  /* 0x00000014000c7c82 */ /* 0x002fe20008000000 */
[----:B---3--:R-:W-:-:S03]  /*5240*/  UMOV UR13, UR21 ;  /* 0x00000015000d7c82 */ /* 0x008fc60008000000 */
[----:B------:R-:W-:-:S09]  /*5250*/  UIADD3 UR9, UR8, 0xe050, URZ ;  /* 0x0000e05008097890 */ /* 0x000fd2000fffe03f */
[----:B------:R2:W-:Y:S02]  /*5260*/  UTMALDG.4D [UR8], [UR4], desc[UR14] ;  /* 0x00000e08040075b4 */ /* 0x0005e40008019000 */
[----:B--2---:R-:W-:Y:S01]  /*5270*/  NOP ;  /* 0x0000000000007918 */ /* 0x004fe20000000000 */
.L_x_58:
[----:B-1-3--:R-:W-:Y:S05]  /*5280*/  BSYNC B0 ;  /* 0x0000000000007941 */ /* 0x00afea0003800000 */
.L_x_57:
[----:B------:R-:W1:Y:S01]  /*5290*/  LDC R2, c[0x0][0x28c] ;  /* 0x0000a300ff027b82 */ /* 0x000e620000000800 */
[----:B------:R-:W-:Y:S01]  /*52a0*/  BSSY B0, `(.L_x_62) ;  /* 0x0000023000007945 */ /* 0x000fe20003800000 */
[----:B-1----:R-:W-:-:S13]  /*52b0*/  ISETP.GT.AND P4, PT, R2, RZ, P3 ;  /* 0x000000ff0200720c */ /* 0x002fda0001f84270 */
[----:B------:R-:W-:Y:S05]  /*52c0*/  @!P4 BRA `(.L_x_63) ;  /* 0x000000000080c947 */ /* 0x000fea0003800000 */
[----:B------:R-:W1:Y:S01]  /*52d0*/  S2R R5, SR_CgaCtaId ;  /* 0x0000000000057919 */ /* 0x000e620000008800 */
[----:B------:R-:W-:-:S04]  /*52e0*/  MOV R0, 0x400 ;  /* 0x0000040000007802 */ /* 0x000fc80000000f00 */
[----:B-1----:R-:W-:Y:S01]  /*52f0*/  LEA R0, R5, R0, 0x18 ;  /* 0x0000000005007211 */ /* 0x002fe200078ec0ff */
[----:B------:R-:W-:-:S05]  /*5300*/  IMAD.MOV.U32 R5, RZ, RZ, 0x1 ;  /* 0x00000001ff057424 */ /* 0x000fca00078e00ff */
[----:B------:R-:W-:-:S04]  /*5310*/  SHF.L.U32 R5, R5, 0x1f, RZ ;  /* 0x0000001f05057819 */ /* 0x000fc800000006ff */
[----:B------:R-:W1:Y:S02]  /*5320*/  SYNCS.PHASECHK.TRANS64.TRYWAIT P0, [R0+URZ+0xe028], R5 ;  /* 0x00e02805000075a7 */ /* 0x000e64000800017f */
[----:B-1----:R-:W-:Y:S05]  /*5330*/  @!P0 BRA `(.L_x_64) ;  /* 0x0000000c00dc8947 */ /* 0x002fea0003800000 */
.L_x_96:
[----:B------:R-:W-:Y:S01]  /*5340*/  ULOP3.LUT UR4, UR6, 0x2, URZ, 0xfc, !UPT ;  /* 0x0000000206047892 */ /* 0x000fe2000f8efc3f */
[----:B-1----:R-:W-:-:S03]  /*5350*/  @P2 MOV R5, 0x2000 ;  /* 0x0000200000052802 */ /* 0x002fc60000000f00 */
[----:B------:R-:W-:Y:S01]  /*5360*/  UPRMT UR4, UR4, 0x9910, URZ ;  /* 0x0000991004047896 */ /* 0x000fe2000800003f */
[----:B------:R1:W-:Y:S03]  /*5370*/  @P2 SYNCS.ARRIVE.TRANS64 RZ, [R0+URZ+0xe000], R5 ;  /* 0x00e0000500ff29a7 */ /* 0x0003e6000800003f */
[----:B------:R-:W-:-:S06]  /*5380*/  UISETP.NE.AND UP0, UPT, UR4, 0x2, UPT ;  /* 0x000000020400788c */ /* 0x000fcc000bf05270 */
[----:B------:R-:W-:-:S13]  /*5390*/  PLOP3.LUT P0, PT, PT, PT, UP0, 0x80, 0x0 ;  /* 0x000000000000781c */ /* 0x000fda0003f0f008 */
[----:B-1----:R-:W-:Y:S05]  /*53a0*/  @P0 BRA `(.L_x_65) ;  /* 0x0000000000040947 */ /* 0x002fea0003800000 */
[----:B------:R-:W-:Y:S01]  /*53b0*/  BPT.TRAP 0x1 ;  /* 0x000000040000795c */ /* 0x000fe20000300000 */
.L_x_65:
[----:B------:R-:W-:-:S04]  /*53c0*/  LOP3.LUT P0, RZ, R6, 0x1f, RZ, 0xc0, !PT ;  /* 0x0000001f06ff7812 */ /* 0x000fc8000780c0ff */
[----:B------:R-:W-:-:S13]  /*53d0*/  PLOP3.LUT P0, PT, P0, P2, PT, 0x2a, 0x0 ;  /* 0x000000000000781c */ /* 0x000fda0000704572 */
[----:B------:R-:W-:Y:S05]  /*53e0*/  @P0 BRA `(.L_x_66) ;  /* 0x0000000000040947 */ /* 0x000fea0003800000 */
[----:B------:R-:W-:Y:S01]  /*53f0*/  BPT.TRAP 0x1 ;  /* 0x000000040000795c */ /* 0x000fe20000300000 */
.L_x_66:
        /* <DEDUP_REMOVED lines=8> */
[----:B------:R-:W-:-:S05]  /*5480*/  UMOV UR19, URZ ;  /* 0x0000003f00137c82 */ /* 0x000fca0008000000 */
[----:B------:R-:W-:Y:S02]  /*5490*/  UIADD3 UR16, UR17, 0x4000, URZ ;  /* 0x0000400011107890 */ /* 0x000fe4000fffe03f */
[----:B------:R-:W-:-:S09]  /*54a0*/  UIADD3 UR17, UR17, 0xe000, URZ ;  /* 0x0000e00011117890 */ /* 0x000fd2000fffe03f */
[----:B------:R1:W-:Y:S02]  /*54b0*/  UTMALDG.4D [UR16], [UR4], desc[UR8] ;  /* 0x00000810040075b4 */ /* 0x0003e40008019000 */
[----:B-1----:R-:W-:Y:S01]  /*54c0*/  NOP ;  /* 0x0000000000007918 */ /* 0x002fe20000000000 */
.L_x_63:
[----:B------:R-:W-:Y:S05]  /*54d0*/  BSYNC B0 ;  /* 0x0000000000007941 */ /* 0x000fea0003800000 */
.L_x_62:
[----:B------:R-:W-:Y:S04]  /*54e0*/  BSSY B0, `(.L_x_67) ;  /* 0x0000025000007945 */ /* 0x000fe80003800000 */
[----:B------:R-:W-:Y:S05]  /*54f0*/  @!P3 BRA `(.L_x_68) ;  /* 0x00000000008cb947 */ /* 0x000fea0003800000 */
[----:B------:R-:W1:Y:S01]  /*5500*/  S2R R5, SR_CgaCtaId ;  /* 0x0000000000057919 */ /* 0x000e620000008800 */
[----:B------:R-:W-:-:S04]  /*5510*/  MOV R4, 0x400 ;  /* 0x0000040000047802 */ /* 0x000fc80000000f00 */
[----:B-1----:R-:W-:Y:S01]  /*5520*/  LEA R8, R5, R4, 0x18 ;  /* 0x0000000405087211 */ /* 0x002fe200078ec0ff */
[----:B------:R-:W-:-:S03]  /*5530*/  IMAD.MOV.U32 R5, RZ, RZ, 0x1 ;  /* 0x00000001ff057424 */ /* 0x000fc600078e00ff */
[----:B------:R-:W-:Y:S02]  /*5540*/  LEA R4, R3, R8, 0x3 ;  /* 0x0000000803047211 */ /* 0x000fe400078e18ff */
[----:B------:R-:W-:-:S04]  /*5550*/  SHF.L.U32 R5, R5, 0x1f, RZ ;  /* 0x0000001f05057819 */ /* 0x000fc800000006ff */
[----:B------:R-:W1:Y:S02]  /*5560*/  SYNCS.PHASECHK.TRANS64.TRYWAIT P0, [R4+URZ+0xe060], R5 ;  /* 0x00e06005040075a7 */ /* 0x000e64000800017f */
[----:B-1----:R-:W-:Y:S05]  /*5570*/  @!P0 BRA `(.L_x_69) ;  /* 0x0000000c00608947 */ /* 0x002fea0003800000 */
.L_x_97:
        /* <DEDUP_REMOVED lines=8> */
.L_x_70:
[----:B------:R-:W-:-:S04]  /*5600*/  LOP3.LUT P0, RZ, R6, 0x1f, RZ, 0xc0, !PT ;  /* 0x0000001f06ff7812 */ /* 0x000fc8000780c0ff */
[----:B------:R-:W-:-:S13]  /*5610*/  PLOP3.LUT P0, PT, P0, P2, PT, 0x2a, 0x0 ;  /* 0x000000000000781c */ /* 0x000fda0000704572 */
[----:B------:R-:W-:Y:S05]  /*5620*/  @P0 BRA `(.L_x_71) ;  /* 0x0000000000040947 */ /* 0x000fea0003800000 */
[----:B------:R-:W-:Y:S01]  /*5630*/  BPT.TRAP 0x1 ;  /* 0x000000040000795c */ /* 0x000fe20000300000 */
.L_x_71:
[----:B------:R-:W-:Y:S01]  /*5640*/  R2UR UR16, R3 ;  /* 0x00000000031072ca */ /* 0x000fe200000e0000 */
[----:B------:R-:W-:Y:S01]  /*5650*/  ULDC.64 UR8, c[0x0][0x198] ;  /* 0x0000660000087ab9 */ /* 0x000fe20000000a00 */
[----:B------:R-:W-:Y:S01]  /*5660*/  R2UR UR4, R8 ;  /* 0x00000000080472ca */ /* 0x000fe200000e0000 */
[----:B------:R-:W-:Y:S01]  /*5670*/  UIADD3 UR8, UP0, UR8, 0xf0, URZ ;  /* 0x000000f008087890 */ /* 0x000fe2000ff1e03f */
[----:B------:R-:W-:Y:S01]  /*5680*/  R2UR UR19, R7 ;  /* 0x00000000071372ca */ /* 0x000fe200000e0000 */
[----:B------:R-:W-:Y:S01]  /*5690*/  UMOV UR5, 0x10000000 ;  /* 0x1000000000057882 */ /* 0x000fe20000000000 */
[----:B------:R-:W-:Y:S01]  /*56a0*/  R2UR UR17, R4 ;  /* 0x00000000041172ca */ /* 0x000fe200000e0000 */
[----:B------:R-:W-:Y:S01]  /*56b0*/  UIADD3.X UR9, URZ, UR9, URZ, UP0, !UPT ;  /* 0x000000093f097290 */ /* 0x000fe200087fe43f */
[----:B------:R-:W-:-:S07]  /*56c0*/  UMOV UR18, URZ ;  /* 0x0000003f00127c82 */ /* 0x000fce0008000000 */
[----:B------:R-:W-:Y:S02]  /*56d0*/  ULEA UR16, UR16, UR4, 0xd ;  /* 0x0000000410107291 */ /* 0x000fe4000f8e683f */
[----:B------:R-:W-:Y:S02]  /*56e0*/  UIADD3 UR19, UR11, UR19, URZ ;  /* 0x000000130b137290 */ /* 0x000fe4000fffe03f */
[----:B------:R-:W-:Y:S01]  /*56f0*/  UIADD3 UR17, UR17, 0xe050, URZ ;  /* 0x0000e05011117890 */ /* 0x000fe2000fffe03f */
[----:B------:R-:W-:-:S08]  /*5700*/  UMOV UR4, 0x0 ;  /* 0x0000000000047882 */ /* 0x000fd00000000000 */
[----:B------:R1:W-:Y:S02]  /*5710*/  UTMALDG.4D [UR16], [UR8], desc[UR4] ;  /* 0x00000410080075b4 */ /* 0x0003e40008019000 */
[----:B-1----:R-:W-:Y:S01]  /*5720*/  NOP ;  /* 0x0000000000007918 */ /* 0x002fe20000000000 */
.L_x_68:
[----:B------:R-:W-:Y:S05]  /*5730*/  BSYNC B0 ;  /* 0x0000000000007941 */ /* 0x000fea0003800000 */
.L_x_67:
[----:B------:R-:W-:Y:S01]  /*5740*/  BSSY B0, `(.L_x_72) ;  /* 0x0000027000007945 */ /* 0x000fe20003800000 */
[----:B------:R-:W-:-:S03]  /*5750*/  IMAD.MOV.U32 R8, RZ, RZ, RZ ;  /* 0x000000ffff087224 */ /* 0x000fc600078e00ff */
[----:B------:R-:W-:Y:S05]  /*5760*/  @!P4 BRA `(.L_x_73) ;  /* 0x000000000090c947 */ /* 0x000fea0003800000 */
[----:B------:R-:W1:Y:S01]  /*5770*/  S2R R4, SR_CgaCtaId ;  /* 0x0000000000047919 */ /* 0x000e620000008800 */
[----:B------:R-:W-:-:S04]  /*5780*/  MOV R3, 0x400 ;  /* 0x0000040000037802 */ /* 0x000fc80000000f00 */
[----:B-1----:R-:W-:Y:S02]  /*5790*/  LEA R5, R4, R3, 0x18 ;  /* 0x0000000304057211 */ /* 0x002fe400078ec0ff */
[----:B------:R-:W-:Y:S02]  /*57a0*/  MOV R4, 0x1 ;  /* 0x0000000100047802 */ /* 0x000fe40000000f00 */
[----:B------:R-:W-:Y:S02]  /*57b0*/  LEA R3, R0, R5, 0x3 ;  /* 0x0000000500037211 */ /* 0x000fe400078e18ff */
[----:B------:R-:W-:-:S04]  /*57c0*/  SHF.L.U32 R4, R4, 0x1f, RZ ;  /* 0x0000001f04047819 */ /* 0x000fc800000006ff */
[----:B------:R-:W1:Y:S02]  /*57d0*/  SYNCS.PHASECHK.TRANS64.TRYWAIT P0, [R3+URZ+0xe028], R4 ;  /* 0x00e02804030075a7 */ /* 0x000e64000800017f */
[----:B-1----:R-:W-:Y:S05]  /*57e0*/  @!P0 BRA `(.L_x_74) ;  /* 0x0000000800d88947 */ /* 0x002fea0003800000 */
.L_x_98:
[----:B------:R-:W-:Y:S01]  /*57f0*/  ULOP3.LUT UR4, UR6, 0x2, URZ, 0xfc, !UPT ;  /* 0x0000000206047892 */ /* 0x000fe2000f8efc3f */
[----:B-1----:R-:W-:-:S03]  /*5800*/  @P2 IMAD.MOV.U32 R4, RZ, RZ, 0x2000 ;  /* 0x00002000ff042424 */ /* 0x002fc600078e00ff */
[----:B------:R-:W-:Y:S01]  /*5810*/  UPRMT UR4, UR4, 0x9910, URZ ;  /* 0x0000991004047896 */ /* 0x000fe2000800003f */
[----:B------:R1:W-:Y:S03]  /*5820*/  @P2 SYNCS.ARRIVE.TRANS64 RZ, [R3+URZ+0xe000], R4 ;  /* 0x00e0000403ff29a7 */ /* 0x0003e6000800003f */
[----:B------:R-:W-:-:S06]  /*5830*/  UISETP.NE.AND UP0, UPT, UR4, 0x2, UPT ;  /* 0x000000020400788c */ /* 0x000fcc000bf05270 */
[----:B------:R-:W-:-:S13]  /*5840*/  PLOP3.LUT P0, PT, PT, PT, UP0, 0x80, 0x0 ;  /* 0x000000000000781c */ /* 0x000fda0003f0f008 */
[----:B-1----:R-:W-:Y:S05]  /*5850*/  @P0 BRA `(.L_x_75) ;  /* 0x0000000000040947 */ /* 0x002fea0003800000 */
[----:B------:R-:W-:Y:S01]  /*5860*/  BPT.TRAP 0x1 ;  /* 0x000000040000795c */ /* 0x000fe20000300000 */
.L_x_75:
[----:B------:R-:W-:-:S04]  /*5870*/  LOP3.LUT P0, RZ, R6, 0x1f, RZ, 0xc0, !PT ;  /* 0x0000001f06ff7812 */ /* 0x000fc8000780c0ff */
[----:B------:R-:W-:-:S13]  /*5880*/  PLOP3.LUT P0, PT, P0, P2, PT, 0x2a, 0x0 ;  /* 0x000000000000781c */ /* 0x000fda0000704572 */
[----:B------:R-:W-:Y:S05]  /*5890*/  @P0 BRA `(.L_x_76) ;  /* 0x0000000000040947 */ /* 0x000fea0003800000 */
[----:B------:R-:W-:Y:S01]  /*58a0*/  BPT.TRAP 0x1 ;  /* 0x000000040000795c */ /* 0x000fe20000300000 */
.L_x_76:
[C---:B------:R-:W-:Y:S01]  /*58b0*/  LEA R5, R0.reuse, R5, 0xd ;  /* 0x0000000500057211 */ /* 0x040fe200078e68ff */
[----:B------:R-:W-:Y:S01]  /*58c0*/  ULDC.64 UR4, c[0x0][0x198] ;  /* 0x0000660000047ab9 */ /* 0x000fe20000000a00 */
[----:B------:R-:W-:Y:S01]  /*58d0*/  R2UR UR17, R3 ;  /* 0x00000000031172ca */ /* 0x000fe200000e0000 */
[----:B------:R-:W-:Y:S01]  /*58e0*/  UIADD3 UR4, UP0, UR4, 0x2f0, URZ ;  /* 0x000002f004047890 */ /* 0x000fe2000ff1e03f */
[----:B------:R-:W-:Y:S01]  /*58f0*/  R2UR UR16, R5 ;  /* 0x00000000051072ca */ /* 0x000fe200000e0000 */
[----:B------:R-:W-:Y:S01]  /*5900*/  UMOV UR8, 0x0 ;  /* 0x0000000000087882 */ /* 0x000fe20000000000 */
[----:B------:R-:W-:Y:S01]  /*5910*/  UMOV UR9, 0x10000000 ;  /* 0x1000000000097882 */ /* 0x000fe20000000000 */
[----:B------:R-:W-:Y:S01]  /*5920*/  UIADD3.X UR5, URZ, UR5, URZ, UP0, !UPT ;  /* 0x000000053f057290 */ /* 0x000fe200087fe43f */
[----:B------:R-:W-:Y:S01]  /*5930*/  IADD3 R0, R0, 0x1, RZ ;  /* 0x0000000100007810 */ /* 0x000fe20007ffe0ff */
[----:B------:R-:W-:Y:S01]  /*5940*/  UMOV UR18, URZ ;  /* 0x0000003f00127c82 */ /* 0x000fe20008000000 */
[----:B------:R-:W-:Y:S01]  /*5950*/  UMOV UR19, URZ ;  /* 0x0000003f00137c82 */ /* 0x000fe20008000000 */
[----:B------:R-:W-:-:S04]  /*5960*/  IMAD.MOV.U32 R8, RZ, RZ, 0x1 ;  /* 0x00000001ff087424 */ /* 0x000fc800078e00ff */
[----:B------:R-:W-:Y:S02]  /*5970*/  UIADD3 UR17, UR17, 0xe000, URZ ;  /* 0x0000e00011117890 */ /* 0x000fe4000fffe03f */
[----:B------:R-:W-:-:S09]  /*5980*/  UIADD3 UR16, UR16, 0x4000, URZ ;  /* 0x0000400010107890 */ /* 0x000fd2000fffe03f */
[----:B------:R1:W-:Y:S02]  /*5990*/  UTMALDG.4D [UR16], [UR4], desc[UR8] ;  /* 0x00000810040075b4 */ /* 0x0003e40008019000 */
[----:B-1----:R-:W-:Y:S01]  /*59a0*/  NOP ;  /* 0x0000000000007918 */ /* 0x002fe20000000000 */
.L_x_73:
[----:B------:R-:W-:Y:S05]  /*59b0*/  BSYNC B0 ;  /* 0x0000000000007941 */ /* 0x000fea0003800000 */
.L_x_72:
[----:B------:R-:W-:-:S13]  /*59c0*/  ISETP.GE.AND P0, PT, R2, 0x41, PT ;  /* 0x000000410200780c */ /* 0x000fda0003f06270 */
[----:B------:R-:W-:Y:S05]  /*59d0*/  @!P0 EXIT ;  /* 0x000000000000894d */ /* 0x000fea0003800000 */
[----:B------:R-:W-:Y:S01]  /*59e0*/  IADD3 R2, R2, 0x3f, RZ ;  /* 0x0000003f02027810 */ /* 0x000fe20007ffe0ff */
[----:B------:R-:W-:Y:S01]  /*59f0*/  BSSY B0, `(.L_x_77) ;  /* 0x000005b000007945 */ /* 0x000fe20003800000 */
[----:B------:R-:W-:Y:S02]  /*5a00*/  LOP3.LUT P0, RZ, R6, 0x1f, RZ, 0xc0, !PT ;  /* 0x0000001f06ff7812 */ /* 0x000fe4000780c0ff */
[----:B------:R-:W-:Y:S02]  /*5a10*/  SHF.R.S32.HI R3, RZ, 0x1f, R2 ;  /* 0x0000001fff037819 */ /* 0x000fe40000011402 */
[----:B------:R-:W-:Y:S02]  /*5a20*/  PLOP3.LUT P0, PT, P0, P2, PT, 0x2a, 0x0 ;  /* 0x000000000000781c */ /* 0x000fe40000704572 */
[----:B------:R-:W-:Y:S02]  /*5a30*/  LEA.HI R3, R3, R2, RZ, 0x6 ;  /* 0x0000000203037211 */ /* 0x000fe400078f30ff */
[----:B------:R-:W-:-:S02]  /*5a40*/  MOV R2, UR6 ;  /* 0x0000000600027c02 */ /* 0x000fc40008000f00 */
[----:B------:R-:W-:Y:S02]  /*5a50*/  SHF.R.S32.HI R3, RZ, 0x6, R3 ;  /* 0x00000006ff037819 */ /* 0x000fe40000011403 */
[----:B------:R-:W-:-:S03]  /*5a60*/  LOP3.LUT R2, R2, 0x2, RZ, 0xfc, !PT ;  /* 0x0000000202027812 */ /* 0x000fc600078efcff */
[----:B------:R-:W-:Y:S01]  /*5a70*/  IMAD.SHL.U32 R4, R3, 0x2, RZ ;  /* 0x0000000203047824 */ /* 0x000fe200078e00ff */
[----:B------:R-:W-:-:S07]  /*5a80*/  MOV R3, 0x1 ;  /* 0x0000000100037802 */ /* 0x000fce0000000f00 */
.L_x_88:
[----:B------:R-:W-:Y:S04]  /*5a90*/  BSSY B1, `(.L_x_78) ;  /* 0x0000025000017945 */ /* 0x000fe80003800000 */
[----:B------:R-:W-:Y:S05]  /*5aa0*/  @!P3 BRA `(.L_x_79) ;  /* 0x00000000008cb947 */ /* 0x000fea0003800000 */
[----:B------:R-:W1:Y:S01]  /*5ab0*/  S2R R6, SR_CgaCtaId ;  /* 0x0000000000067919 */ /* 0x000e620000008800 */
[----:B------:R-:W-:-:S04]  /*5ac0*/  MOV R5, 0x400 ;  /* 0x0000040000057802 */ /* 0x000fc80000000f00 */
[----:B-1----:R-:W-:Y:S02]  /*5ad0*/  LEA R7, R6, R5, 0x18 ;  /* 0x0000000506077211 */ /* 0x002fe400078ec0ff */
[----:B------:R-:W-:Y:S02]  /*5ae0*/  SHF.L.U32 R5, R3, 0x1f, RZ ;  /* 0x0000001f03057819 */ /* 0x000fe400000006ff */
[----:B------:R-:W-:-:S04]  /*5af0*/  LEA R6, R0, R7, 0x3 ;  /* 0x0000000700067211 */ /* 0x000fc800078e18ff */
[----:B------:R-:W1:Y:S02]  /*5b00*/  SYNCS.PHASECHK.TRANS64.TRYWAIT P4, [R6+URZ+0xe028], R5 ;  /* 0x00e02805060075a7 */ /* 0x000e64000808017f */
[----:B-1----:R-:W-:Y:S05]  /*5b10*/  @!P4 BRA `(.L_x_80) ;  /* 0x000000080020c947 */ /* 0x002fea0003800000 */
.L_x_99:
[----:B-1----:R-:W-:-:S04]  /*5b20*/  @P2 IMAD.MOV.U32 R5, RZ, RZ, 0x2000 ;  /* 0x00002000ff052424 */ /* 0x002fc800078e00ff */
[----:B------:R1:W-:Y:S02]  /*5b30*/  @P2 SYNCS.ARRIVE.TRANS64 RZ, [R6+URZ+0xe000], R5 ;  /* 0x00e0000506ff29a7 */ /* 0x0003e4000800003f */
[----:B-1----:R-:W-:-:S04]  /*5b40*/  PRMT R5, R2, 0x9910, RZ ;  /* 0x0000991002057816 */ /* 0x002fc800000000ff */
[----:B------:R-:W-:-:S13]  /*5b50*/  ISETP.NE.AND P4, PT, R5, 0x2, PT ;  /* 0x000000020500780c */ /* 0x000fda0003f85270 */
[----:B------:R-:W-:Y:S05]  /*5b60*/  @P4 BRA `(.L_x_81) ;  /* 0x0000000000044947 */ /* 0x000fea0003800000 */
[----:B------:R-:W-:Y:S01]  /*5b70*/  BPT.TRAP 0x1 ;  /* 0x000000040000795c */ /* 0x000fe20000300000 */
.L_x_81:
[----:B------:R-:W-:Y:S05]  /*5b80*/  @P0 BRA `(.L_x_82) ;  /* 0x0000000000040947 */ /* 0x000fea0003800000 */
[----:B------:R-:W-:Y:S01]  /*5b90*/  BPT.TRAP 0x1 ;  /* 0x000000040000795c */ /* 0x000fe20000300000 */
.L_x_82:
[----:B------:R-:W-:Y:S01]  /*5ba0*/  LEA R7, R0, R7, 0xd ;  /* 0x0000000700077211 */ /* 0x000fe200078e68ff */
[----:B------:R-:W-:Y:S01]  /*5bb0*/  ULDC.64 UR4, c[0x0][0x198] ;  /* 0x0000660000047ab9 */ /* 0x000fe20000000a00 */
[----:B------:R-:W-:Y:S01]  /*5bc0*/  R2UR UR17, R6 ;  /* 0x00000000061172ca */ /* 0x000fe200000e0000 */
[----:B------:R-:W-:Y:S01]  /*5bd0*/  UIADD3 UR4, UP0, UR4, 0x1f0, URZ ;  /* 0x000001f004047890 */ /* 0x000fe2000ff1e03f */
[----:B------:R-:W-:Y:S01]  /*5be0*/  R2UR UR16, R7 ;  /* 0x00000000071072ca */ /* 0x000fe200000e0000 */
[----:B------:R-:W-:Y:S01]  /*5bf0*/  UMOV UR8, 0x0 ;  /* 0x0000000000087882 */ /* 0x000fe20000000000 */
[----:B------:R-:W-:Y:S01]  /*5c00*/  R2UR UR19, R8 ;  /* 0x00000000081372ca */ /* 0x000fe200000e0000 */
[----:B------:R-:W-:Y:S01]  /*5c10*/  UIADD3.X UR5, URZ, UR5, URZ, UP0, !UPT ;  /* 0x000000053f057290 */ /* 0x000fe200087fe43f */
[----:B------:R-:W-:Y:S01]  /*5c20*/  IADD3 R5, R0, 0x1, RZ ;  /* 0x0000000100057810 */ /* 0x000fe20007ffe0ff */
[----:B------:R-:W-:Y:S01]  /*5c30*/  UMOV UR9, 0x10000000 ;  /* 0x1000000000097882 */ /* 0x000fe20000000000 */
[----:B------:R-:W-:-:S02]  /*5c40*/  UMOV UR18, URZ ;  /* 0x0000003f00127c82 */ /* 0x000fc40008000000 */
[----:B------:R-:W-:-:S03]  /*5c50*/  ISETP.NE.AND P4, PT, R5, 0x5, PT ;  /* 0x000000050500780c */ /* 0x000fc60003f85270 */
[----:B------:R-:W-:Y:S01]  /*5c60*/  UIADD3 UR17, UR17, 0xe000, URZ ;  /* 0x0000e00011117890 */ /* 0x000fe2000fffe03f */
[----:B------:R-:W-:Y:S01]  /*5c70*/  SEL R0, RZ, 0x1, P4 ;  /* 0x00000001ff007807 */ /* 0x000fe20002000000 */
[----:B------:R-:W-:Y:S02]  /*5c80*/  UIADD3 UR16, UR16, 0x4000, URZ ;  /* 0x0000400010107890 */ /* 0x000fe4000fffe03f */
[----:B------:R-:W-:Y:S01]  /*5c90*/  USHF.L.U32 UR19, UR19, 0x6, URZ ;  /* 0x0000000613137899 */ /* 0x000fe2000800063f */
[----:B------:R-:W-:Y:S02]  /*5ca0*/  LOP3.LUT R3, R3, R0, RZ, 0x3c, !PT ;  /* 0x0000000003037212 */ /* 0x000fe400078e3cff */
[----:B------:R-:W-:-:S06]  /*5cb0*/  SEL R0, R5, RZ, P4 ;  /* 0x000000ff05007207 */ /* 0x000fcc0002000000 */
[----:B------:R1:W-:Y:S02]  /*5cc0*/  UTMALDG.4D [UR16], [UR4], desc[UR8] ;  /* 0x00000810040075b4 */ /* 0x0003e40008019000 */
[----:B-1----:R-:W-:Y:S01]  /*5cd0*/  NOP ;  /* 0x0000000000007918 */ /* 0x002fe20000000000 */
.L_x_79:
[----:B------:R-:W-:Y:S05]  /*5ce0*/  BSYNC B1 ;  /* 0x0000000000017941 */ /* 0x000fea0003800000 */
.L_x_78:
[----:B------:R-:W-:Y:S01]  /*5cf0*/  ISETP.LT.OR P4, PT, R4, 0x4, !P3 ;  /* 0x000000040400780c */ /* 0x000fe20005f81670 */
[----:B------:R-:W-:-:S12]  /*5d00*/  BSSY B1, `(.L_x_83) ;  /* 0x0000026000017945 */ /* 0x000fd80003800000 */
[----:B------:R-:W-:Y:S05]  /*5d10*/  @P4 BRA `(.L_x_84) ;  /* 0x0000000000904947 */ /* 0x000fea0003800000 */
[----:B------:R-:W1:Y:S01]  /*5d20*/  S2R R6, SR_CgaCtaId ;  /* 0x0000000000067919 */ /* 0x000e620000008800 */
[----:B------:R-:W-:Y:S02]  /*5d30*/  MOV R5, 0x400 ;  /* 0x0000040000057802 */ /* 0x000fe40000000f00 */
[----:B------:R-:W-:Y:S02]  /*5d40*/  SHF.L.U32 R7, R3, 0x1f, RZ ;  /* 0x0000001f03077819 */ /* 0x000fe400000006ff */
[----:B-1----:R-:W-:-:S05]  /*5d50*/  LEA R5, R6, R5, 0x18 ;  /* 0x0000000506057211 */ /* 0x002fca00078ec0ff */
[----:B------:R-:W-:-:S04]  /*5d60*/  IMAD R6, R0, 0x8, R5 ;  /* 0x0000000800067824 */ /* 0x000fc800078e0205 */
[----:B------:R-:W1:Y:S02]  /*5d70*/  SYNCS.PHASECHK.TRANS64.TRYWAIT P4, [R6+URZ+0xe028], R7 ;  /* 0x00e02807060075a7 */ /* 0x000e64000808017f */
[----:B-1----:R-:W-:Y:S05]  /*5d80*/  @!P4 BRA `(.L_x_85) ;  /* 0x000000040098c947 */ /* 0x002fea0003800000 */
.L_x_100:
[----:B-1----:R-:W-:-:S04]  /*5d90*/  @P1 MOV R7, 0x2000 ;  /* 0x0000200000071802 */ /* 0x002fc80000000f00 */
[----:B------:R1:W-:Y:S02]  /*5da0*/  @P1 SYNCS.ARRIVE.TRANS64 RZ, [R6+URZ+0xe000], R7 ;  /* 0x00e0000706ff19a7 */ /* 0x0003e4000800003f */
[----:B-1----:R-:W-:-:S04]  /*5db0*/  PRMT R7, R2, 0x9910, RZ ;  /* 0x0000991002077816 */ /* 0x002fc800000000ff */
[----:B------:R-:W-:-:S13]  /*5dc0*/  ISETP.NE.AND P4, PT, R7, 0x2, PT ;  /* 0x000000020700780c */ /* 0x000fda0003f85270 */
[----:B------:R-:W-:Y:S05]  /*5dd0*/  @P4 BRA `(.L_x_86) ;  /* 0x0000000000044947 */ /* 0x000fea0003800000 */
[----:B------:R-:W-:Y:S01]  /*5de0*/  BPT.TRAP 0x1 ;  /* 0x000000040000795c */ /* 0x000fe20000300000 */
.L_x_86:
[----:B------:R-:W-:Y:S05]  /*5df0*/  @P0 BRA `(.L_x_87) ;  /* 0x0000000000040947 */ /* 0x000fea0003800000 */
[----:B------:R-:W-:Y:S01]  /*5e00*/  BPT.TRAP 0x1 ;  /* 0x000000040000795c */ /* 0x000fe20000300000 */
.L_x_87:
        /* <DEDUP_REMOVED lines=8> */
[----:B------:R-:W-:Y:S01]  /*5e90*/  VIADD R0, R0, 0x1 ;  /* 0x0000000100007836 */ /* 0x000fe20000000000 */
[----:B------:R-:W-:Y:S01]  /*5ea0*/  UMOV UR9, 0x10000000 ;  /* 0x1000000000097882 */ /* 0x000fe20000000000 */
[----:B------:R-:W-:Y:S01]  /*5eb0*/  UMOV UR18, URZ ;  /* 0x0000003f00127c82 */ /* 0x000fe20008000000 */
[----:B------:R-:W-:-:S02]  /*5ec0*/  IADD3 R8, R8, 0x1, RZ ;  /* 0x0000000108087810 */ /* 0x000fc40007ffe0ff */
[C---:B------:R-:W-:Y:S02]  /*5ed0*/  ISETP.NE.AND P4, PT, R0.reuse, 0x5, PT ;  /* 0x000000050000780c */ /* 0x040fe40003f85270 */
[----:B------:R-:W-:Y:S02]  /*5ee0*/  UIADD3 UR17, UR17, 0xe000, URZ ;  /* 0x0000e00011117890 */ /* 0x000fe4000fffe03f */
[----:B------:R-:W-:Y:S01]  /*5ef0*/  UIADD3 UR16, UR16, 0x4000, URZ ;  /* 0x0000400010107890 */ /* 0x000fe2000fffe03f */
[----:B------:R-:W-:Y:S01]  /*5f00*/  SEL R6, RZ, 0x1, P4 ;  /* 0x00000001ff067807 */ /* 0x000fe20002000000 */
[----:B------:R-:W-:Y:S01]  /*5f10*/  USHF.L.U32 UR19, UR19, 0x6, URZ ;  /* 0x0000000613137899 */ /* 0x000fe2000800063f */
[----:B------:R-:W-:Y:S02]  /*5f20*/  SEL R0, R0, RZ, P4 ;  /* 0x000000ff00007207 */ /* 0x000fe40002000000 */
[----:B------:R-:W-:-:S06]  /*5f30*/  LOP3.LUT R3, R3, R6, RZ, 0x3c, !PT ;  /* 0x0000000603037212 */ /* 0x000fcc00078e3cff */
[----:B------:R1:W-:Y:S02]  /*5f40*/  UTMALDG.4D [UR16], [UR4], desc[UR8] ;  /* 0x00000810040075b4 */ /* 0x0003e40008019000 */
[----:B-1----:R-:W-:Y:S01]  /*5f50*/  NOP ;  /* 0x0000000000007918 */ /* 0x002fe20000000000 */
.L_x_84:
[----:B------:R-:W-:Y:S05]  /*5f60*/  BSYNC B1 ;  /* 0x0000000000017941 */ /* 0x000fea0003800000 */
.L_x_83:
[C---:B------:R-:W-:Y:S02]  /*5f70*/  ISETP.GT.AND P4, PT, R4.reuse, 0x4, PT ;  /* 0x000000040400780c */ /* 0x040fe40003f84270 */
[----:B------:R-:W-:-:S11]  /*5f80*/  IADD3 R4, R4, -0x2, RZ ;  /* 0xfffffffe04047810 */ /* 0x000fd60007ffe0ff */
[----:B------:R-:W-:Y:S05]  /*5f90*/  @P4 BRA `(.L_x_88) ;  /* 0xfffffff800bc4947 */ /* 0x000fea000383ffff */
[----:B------:R-:W-:Y:S05]  /*5fa0*/  BSYNC B0 ;  /* 0x0000000000007941 */ /* 0x000fea0003800000 */
.L_x_77:
[----:B------:R-:W-:Y:S05]  /*5fb0*/  EXIT ;  /* 0x000000000000794d */ /* 0x000fea0003800000 */
.L_x_15:
[----:B--2---:R-:W-:-:S04]  /*5fc0*/  IMAD.U32 R3, RZ, RZ, UR6 ;  /* 0x00000006ff037e24 */ /* 0x004fc8000f8e00ff */
[----:B------:R2:W3:Y:S03]  /*5fd0*/  SYNCS.PHASECHK.TRANS64.TRYWAIT P1, [R3+URZ+0xe050], R0 ;  /* 0x00e05000030075a7 */ /* 0x0004e6000802017f */
[----:B---3--:R-:W-:Y:S05]  /*5fe0*/  @!P1 NANOSLEEP.SYNCS 0x989680 ;  /* 0x009896800000995d */ /* 0x008fea0003900000 */
[----:B------:R-:W3:Y:S02]  /*5ff0*/  @!P1 SYNCS.PHASECHK.TRANS64 P1, [R3+URZ+0xe050], R0 ;  /* 0x00e05000030095a7 */ /* 0x000ee4000802007f */
[----:B---3--:R-:W-:Y:S05]  /*6000*/  @!P1 BRA `(.L_x_15) ;  /* 0xfffffffc00ec9947 */ /* 0x008fea000383ffff */
[----:B------:R-:W-:Y:S05]  /*6010*/  BRA `(.L_x_89) ;  /* 0xffffffac00447947 */ /* 0x000fea000383ffff */
.L_x_17:
[----:B--2---:R-:W-:-:S04]  /*6020*/  MOV R3, UR37 ;  /* 0x0000002500037c02 */ /* 0x004fc80008000f00 */
[----:B------:R2:W3:Y:S03]  /*6030*/  SYNCS.PHASECHK.TRANS64.TRYWAIT P1, [R3+URZ+0xe000], R56 ;  /* 0x00e00038030075a7 */ /* 0x0004e6000802017f */
[----:B---3--:R-:W-:Y:S05]  /*6040*/  @!P1 NANOSLEEP.SYNCS 0x989680 ;  /* 0x009896800000995d */ /* 0x008fea0003900000 */
[----:B------:R-:W3:Y:S02]  /*6050*/  @!P1 SYNCS.PHASECHK.TRANS64 P1, [R3+URZ+0xe000], R56 ;  /* 0x00e00038030095a7 */ /* 0x000ee4000802007f */
[----:B---3--:R-:W-:Y:S05]  /*6060*/  @!P1 BRA `(.L_x_17) ;  /* 0xfffffffc00ec9947 */ /* 0x008fea000383ffff */
[----:B------:R-:W-:Y:S05]  /*6070*/  BRA `(.L_x_90) ;  /* 0xffffffac00487947 */ /* 0x000fea000383ffff */
.L_x_18:
[----:B--2---:R-:W-:-:S04]  /*6080*/  MOV R3, UR10 ;  /* 0x0000000a00037c02 */ /* 0x004fc80008000f00 */
[----:B------:R2:W3:Y:S03]  /*6090*/  SYNCS.PHASECHK.TRANS64.TRYWAIT P1, [R3+URZ], R0 ;  /* 0x00000000030075a7 */ /* 0x0004e6000802017f */
[----:B---3--:R-:W-:Y:S05]  /*60a0*/  @!P1 NANOSLEEP.SYNCS 0x989680 ;  /* 0x009896800000995d */ /* 0x008fea0003900000 */
[----:B------:R-:W3:Y:S02]  /*60b0*/  @!P1 SYNCS.PHASECHK.TRANS64 P1, [R3+URZ], R0 ;  /* 0x00000000030095a7 */ /* 0x000ee4000802007f */
[----:B---3--:R-:W-:Y:S05]  /*60c0*/  @!P1 BRA `(.L_x_18) ;  /* 0xfffffffc00ec9947 */ /* 0x008fea000383ffff */
[----:B------:R-:W-:Y:S05]  /*60d0*/  BRA `(.L_x_91) ;  /* 0xffffffac004c7947 */ /* 0x000fea000383ffff */
.L_x_20:
[----:B--2---:R-:W-:-:S04]  /*60e0*/  IMAD.U32 R5, RZ, RZ, UR37 ;  /* 0x00000025ff057e24 */ /* 0x004fc8000f8e00ff */
[----:B------:R2:W3:Y:S03]  /*60f0*/  SYNCS.PHASECHK.TRANS64.TRYWAIT P1, [R5+URZ+0xe008], R56 ;  /* 0x00e00838050075a7 */ /* 0x0004e6000802017f */
[----:B---3--:R-:W-:Y:S05]  /*6100*/  @!P1 NANOSLEEP.SYNCS 0x989680 ;  /* 0x009896800000995d */ /* 0x008fea0003900000 */
[----:B------:R-:W3:Y:S02]  /*6110*/  @!P1 SYNCS.PHASECHK.TRANS64 P1, [R5+URZ+0xe008], R56 ;  /* 0x00e00838050095a7 */ /* 0x000ee4000802007f */
[----:B---3--:R-:W-:Y:S05]  /*6120*/  @!P1 BRA `(.L_x_20) ;  /* 0xfffffffc00ec9947 */ /* 0x008fea000383ffff */
[----:B------:R-:W-:Y:S05]  /*6130*/  BRA `(.L_x_92) ;  /* 0xffffffbc00c87947 */ /* 0x000fea000383ffff */
.L_x_25:
[----:B--2---:R-:W-:-:S04]  /*6140*/  MOV R4, UR6 ;  /* 0x0000000600047c02 */ /* 0x004fc80008000f00 */
[----:B------:R2:W3:Y:S03]  /*6150*/  SYNCS.PHASECHK.TRANS64.TRYWAIT P2, [R4+URZ+0xe000], R3 ;  /* 0x00e00003040075a7 */ /* 0x0004e6000804017f */
[----:B---3--:R-:W-:Y:S05]  /*6160*/  @!P2 NANOSLEEP.SYNCS 0x989680 ;  /* 0x009896800000a95d */ /* 0x008fea0003900000 */
[----:B------:R-:W3:Y:S02]  /*6170*/  @!P2 SYNCS.PHASECHK.TRANS64 P2, [R4+URZ+0xe000], R3 ;  /* 0x00e000030400a5a7 */ /* 0x000ee4000804007f */
[----:B---3--:R-:W-:Y:S05]  /*6180*/  @!P2 BRA `(.L_x_25) ;  /* 0xfffffffc00eca947 */ /* 0x008fea000383ffff */
[----:B------:R-:W-:Y:S05]  /*6190*/  BRA `(.L_x_93) ;  /* 0xffffffc000847947 */ /* 0x000fea000383ffff */
.L_x_29:
[----:B-1----:R-:W-:-:S04]  /*61a0*/  MOV R8, UR6 ;  /* 0x0000000600087c02 */ /* 0x002fc80008000f00 */
[----:B------:R1:W2:Y:S03]  /*61b0*/  SYNCS.PHASECHK.TRANS64.TRYWAIT P2, [R8+URZ+0xe000], R9 ;  /* 0x00e00009080075a7 */ /* 0x0002a6000804017f */
[----:B--2---:R-:W-:Y:S05]  /*61c0*/  @!P2 NANOSLEEP.SYNCS 0x989680 ;  /* 0x009896800000a95d */ /* 0x004fea0003900000 */
[----:B------:R-:W2:Y:S02]  /*61d0*/  @!P2 SYNCS.PHASECHK.TRANS64 P2, [R8+URZ+0xe000], R9 ;  /* 0x00e000090800a5a7 */ /* 0x000ea4000804007f */
[----:B--2---:R-:W-:Y:S05]  /*61e0*/  @!P2 BRA `(.L_x_29) ;  /* 0xfffffffc00eca947 */ /* 0x004fea000383ffff */
[----:B------:R-:W-:Y:S05]  /*61f0*/  BRA `(.L_x_28) ;  /* 0xffffffd4009c7947 */ /* 0x000fea000383ffff */
.L_x_45:
[----:B-1----:R-:W-:-:S04]  /*6200*/  IMAD.U32 R3, RZ, RZ, UR4 ;  /* 0x00000004ff037e24 */ /* 0x002fc8000f8e00ff */
[----:B------:R1:W2:Y:S03]  /*6210*/  SYNCS.PHASECHK.TRANS64.TRYWAIT P0, [R3+URZ+0xe098], R0 ;  /* 0x00e09800030075a7 */ /* 0x0002a6000800017f */
[----:B--2---:R-:W-:Y:S05]  /*6220*/  @!P0 NANOSLEEP.SYNCS 0x989680 ;  /* 0x009896800000895d */ /* 0x004fea0003900000 */
[----:B------:R-:W2:Y:S02]  /*6230*/  @!P0 SYNCS.PHASECHK.TRANS64 P0, [R3+URZ+0xe098], R0 ;  /* 0x00e09800030085a7 */ /* 0x000ea4000800007f */
[----:B--2---:R-:W-:Y:S05]  /*6240*/  @!P0 BRA `(.L_x_45) ;  /* 0xfffffffc00ec8947 */ /* 0x004fea000383ffff */
[----:B------:R-:W-:Y:S05]  /*6250*/  BRA `(.L_x_94) ;  /* 0xffffffdc00d07947 */ /* 0x000fea000383ffff */
.L_x_59:
[----:B--2---:R2:W4:Y:S02]  /*6260*/  SYNCS.PHASECHK.TRANS64.TRYWAIT P0, [R3+URZ+0xe060], R2 ;  /* 0x00e06002030075a7 */ /* 0x004524000800017f */
[----:B----4-:R-:W-:Y:S05]  /*6270*/  @!P0 NANOSLEEP.SYNCS 0x989680 ;  /* 0x009896800000895d */ /* 0x010fea0003900000 */
[----:B------:R-:W4:Y:S02]  /*6280*/  @!P0 SYNCS.PHASECHK.TRANS64 P0, [R3+URZ+0xe060], R2 ;  /* 0x00e06002030085a7 */ /* 0x000f24000800007f */
[----:B----4-:R-:W-:Y:S05]  /*6290*/  @!P0 BRA `(.L_x_59) ;  /* 0xfffffffc00f08947 */ /* 0x010fea000383ffff */
[----:B------:R-:W-:Y:S05]  /*62a0*/  BRA `(.L_x_95) ;  /* 0xffffffec008c7947 */ /* 0x000fea000383ffff */
.L_x_64:
[----:B-1----:R1:W2:Y:S02]  /*62b0*/  SYNCS.PHASECHK.TRANS64.TRYWAIT P0, [R0+URZ+0xe028], R5 ;  /* 0x00e02805000075a7 */ /* 0x0022a4000800017f */
[----:B--2---:R-:W-:Y:S05]  /*62c0*/  @!P0 NANOSLEEP.SYNCS 0x989680 ;  /* 0x009896800000895d */ /* 0x004fea0003900000 */
[----:B------:R-:W2:Y:S02]  /*62d0*/  @!P0 SYNCS.PHASECHK.TRANS64 P0, [R0+URZ+0xe028], R5 ;  /* 0x00e02805000085a7 */ /* 0x000ea4000800007f */
[----:B--2---:R-:W-:Y:S05]  /*62e0*/  @!P0 BRA `(.L_x_64) ;  /* 0xfffffffc00f08947 */ /* 0x004fea000383ffff */
[----:B------:R-:W-:Y:S05]  /*62f0*/  BRA `(.L_x_96) ;  /* 0xfffffff000107947 */ /* 0x000fea000383ffff */
.L_x_69:
[----:B-1----:R1:W2:Y:S02]  /*6300*/  SYNCS.PHASECHK.TRANS64.TRYWAIT P0, [R4+URZ+0xe060], R5 ;  /* 0x00e06005040075a7 */ /* 0x0022a4000800017f */
[----:B--2---:R-:W-:Y:S05]  /*6310*/  @!P0 NANOSLEEP.SYNCS 0x989680 ;  /* 0x009896800000895d */ /* 0x004fea0003900000 */
[----:B------:R-:W2:Y:S02]  /*6320*/  @!P0 SYNCS.PHASECHK.TRANS64 P0, [R4+URZ+0xe060], R5 ;  /* 0x00e06005040085a7 */ /* 0x000ea4000800007f */
[----:B--2---:R-:W-:Y:S05]  /*6330*/  @!P0 BRA `(.L_x_69) ;  /* 0xfffffffc00f08947 */ /* 0x004fea000383ffff */
[----:B------:R-:W-:Y:S05]  /*6340*/  BRA `(.L_x_97) ;  /* 0xfffffff0008c7947 */ /* 0x000fea000383ffff */
.L_x_74:
[----:B-1----:R1:W2:Y:S02]  /*6350*/  SYNCS.PHASECHK.TRANS64.TRYWAIT P0, [R3+URZ+0xe028], R4 ;  /* 0x00e02804030075a7 */ /* 0x0022a4000800017f */
[----:B--2---:R-:W-:Y:S05]  /*6360*/  @!P0 NANOSLEEP.SYNCS 0x989680 ;  /* 0x009896800000895d */ /* 0x004fea0003900000 */
[----:B------:R-:W2:Y:S02]  /*6370*/  @!P0 SYNCS.PHASECHK.TRANS64 P0, [R3+URZ+0xe028], R4 ;  /* 0x00e02804030085a7 */ /* 0x000ea4000800007f */
[----:B--2---:R-:W-:Y:S05]  /*6380*/  @!P0 BRA `(.L_x_74) ;  /* 0xfffffffc00f08947 */ /* 0x004fea000383ffff */
[----:B------:R-:W-:Y:S05]  /*6390*/  BRA `(.L_x_98) ;  /* 0xfffffff400147947 */ /* 0x000fea000383ffff */
.L_x_80:
[----:B-1----:R1:W2:Y:S02]  /*63a0*/  SYNCS.PHASECHK.TRANS64.TRYWAIT P4, [R6+URZ+0xe028], R5 ;  /* 0x00e02805060075a7 */ /* 0x0022a4000808017f */
[----:B--2---:R-:W-:Y:S05]  /*63b0*/  @!P4 NANOSLEEP.SYNCS 0x989680 ;  /* 0x009896800000c95d */ /* 0x004fea0003900000 */
[----:B------:R-:W2:Y:S02]  /*63c0*/  @!P4 SYNCS.PHASECHK.TRANS64 P4, [R6+URZ+0xe028], R5 ;  /* 0x00e028050600c5a7 */ /* 0x000ea4000808007f */
[----:B--2---:R-:W-:Y:S05]  /*63d0*/  @!P4 BRA `(.L_x_80) ;  /* 0xfffffffc00f0c947 */ /* 0x004fea000383ffff */
[----:B------:R-:W-:Y:S05]  /*63e0*/  BRA `(.L_x_99) ;  /* 0xfffffff400cc7947 */ /* 0x000fea000383ffff */
.L_x_85:
[----:B-1----:R1:W2:Y:S02]  /*63f0*/  SYNCS.PHASECHK.TRANS64.TRYWAIT P4, [R6+URZ+0xe028], R7 ;  /* 0x00e02807060075a7 */ /* 0x0022a4000808017f */
[----:B--2---:R-:W-:Y:S05]  /*6400*/  @!P4 NANOSLEEP.SYNCS 0x989680 ;  /* 0x009896800000c95d */ /* 0x004fea0003900000 */
[----:B------:R-:W2:Y:S02]  /*6410*/  @!P4 SYNCS.PHASECHK.TRANS64 P4, [R6+URZ+0xe028], R7 ;  /* 0x00e028070600c5a7 */ /* 0x000ea4000808007f */
[----:B--2---:R-:W-:Y:S05]  /*6420*/  @!P4 BRA `(.L_x_85) ;  /* 0xfffffffc00f0c947 */ /* 0x004fea000383ffff */
[----:B------:R-:W-:Y:S05]  /*6430*/  BRA `(.L_x_100) ;  /* 0xfffffff800547947 */ /* 0x000fea000383ffff */
        .weak           $__internal_0_$__cuda_sm20_rcp_rn_f32_slowpath
        .type           $__internal_0_$__cuda_sm20_rcp_rn_f32_slowpath,@function
        .size           $__internal_0_$__cuda_sm20_rcp_rn_f32_slowpath,(.L_x_106 - $__internal_0_$__cuda_sm20_rcp_rn_f32_slowpath)
$__internal_0_$__cuda_sm20_rcp_rn_f32_slowpath:
[----:B------:R-:W-:Y:S01]  /*6440*/  SHF.L.U32 R0, R2, 0x1, RZ ;  /* 0x0000000102007819 */ /* 0x000fe200000006ff */
[----:B------:R-:W-:Y:S03]  /*6450*/  BSSY B2, `(.L_x_101) ;  /* 0x0000030000027945 */ /* 0x000fe60003800000 */
[----:B------:R-:W-:-:S04]  /*6460*/  SHF.R.U32.HI R16, RZ, 0x18, R0 ;  /* 0x00000018ff107819 */ /* 0x000fc80000011600 */
[----:B------:R-:W-:-:S13]  /*6470*/  ISETP.NE.U32.AND P0, PT, R16, RZ, PT ;  /* 0x000000ff1000720c */ /* 0x000fda0003f05070 */
[----:B------:R-:W-:Y:S05]  /*6480*/  @P0 BRA `(.L_x_102) ;  /* 0x0000000000280947 */ /* 0x000fea0003800000 */
[----:B------:R-:W-:-:S04]  /*6490*/  SHF.L.U32 R0, R2, 0x1, RZ ;  /* 0x0000000102007819 */ /* 0x000fc800000006ff */
[----:B------:R-:W-:-:S13]  /*64a0*/  ISETP.NE.AND P0, PT, R0, RZ, PT ;  /* 0x000000ff0000720c */ /* 0x000fda0003f05270 */
[----:B------:R-:W-:Y:S01]  /*64b0*/  @P0 FFMA R6, R2, 1.84467440737095516160e+19, RZ ;  /* 0x5f80000002060823 */ /* 0x000fe200000000ff */
[----:B------:R-:W-:Y:S08]  /*64c0*/  @!P0 MUFU.RCP R5, R2 ;  /* 0x0000000200058308 */ /* 0x000ff00000001000 */
[----:B------:R-:W1:Y:S02]  /*64d0*/  @P0 MUFU.RCP R7, R6 ;  /* 0x0000000600070308 */ /* 0x000e640000001000 */
[----:B-1----:R-:W-:-:S04]  /*64e0*/  @P0 FFMA R0, R6, R7, -1 ;  /* 0xbf80000006000423 */ /* 0x002fc80000000007 */
[----:B------:R-:W-:-:S04]  /*64f0*/  @P0 FADD.FTZ R0, -R0, -RZ ;  /* 0x800000ff00000221 */ /* 0x000fc80000010100 */
[----:B------:R-:W-:-:S04]  /*6500*/  @P0 FFMA R0, R7, R0, R7 ;  /* 0x0000000007000223 */ /* 0x000fc80000000007 */
[----:B------:R-:W-:Y:S01]  /*6510*/  @P0 FFMA R5, R0, 1.84467440737095516160e+19, RZ ;  /* 0x5f80000000050823 */ /* 0x000fe200000000ff */
[----:B------:R-:W-:Y:S06]  /*6520*/  BRA `(.L_x_103) ;  /* 0x0000000000887947 */ /* 0x000fec0003800000 */
.L_x_102:
[----:B------:R-:W-:-:S05]  /*6530*/  VIADD R17, R16, 0xffffff03 ;  /* 0xffffff0310117836 */ /* 0x000fca0000000000 */
[----:B------:R-:W-:-:S13]  /*6540*/  ISETP.GT.U32.AND P0, PT, R17, 0x1, PT ;  /* 0x000000011100780c */ /* 0x000fda0003f04070 */
[----:B------:R-:W-:Y:S05]  /*6550*/  @P0 BRA `(.L_x_104) ;  /* 0x0000000000780947 */ /* 0x000fea0003800000 */
[----:B------:R-:W-:Y:S02]  /*6560*/  LOP3.LUT R0, R2, 0x7fffff, RZ, 0xc0, !PT ;  /* 0x007fffff02007812 */ /* 0x000fe400078ec0ff */
[----:B------:R-:W-:Y:S02]  /*6570*/  MOV R12, 0x3 ;  /* 0x00000003000c7802 */ /* 0x000fe40000000f00 */
[----:B------:R-:W-:Y:S02]  /*6580*/  LOP3.LUT R0, R0, 0x3f800000, RZ, 0xfc, !PT ;  /* 0x3f80000000007812 */ /* 0x000fe400078efcff */
[----:B------:R-:W-:Y:S02]  /*6590*/  SHF.L.U32 R12, R12, R17, RZ ;  /* 0x000000110c0c7219 */ /* 0x000fe400000006ff */
[----:B------:R-:W1:Y:S02]  /*65a0*/  MUFU.RCP R5, R0 ;  /* 0x0000000000057308 */ /* 0x000e640000001000 */
[----:B-1----:R-:W-:-:S04]  /*65b0*/  FFMA R6, R0, R5, -1 ;  /* 0xbf80000000067423 */ /* 0x002fc80000000005 */
[----:B------:R-:W-:-:S04]  /*65c0*/  FADD.FTZ R6, -R6, -RZ ;  /* 0x800000ff06067221 */ /* 0x000fc80000010100 */
[CCC-:B------:R-:W-:Y:S01]  /*65d0*/  FFMA.RM R7, R5.reuse, R6.reuse, R5.reuse ;  /* 0x0000000605077223 */ /* 0x1c0fe20000004005 */
[----:B------:R-:W-:-:S04]  /*65e0*/  FFMA.RP R6, R5, R6, R5 ;  /* 0x0000000605067223 */ /* 0x000fc80000008005 */
[C---:B------:R-:W-:Y:S02]  /*65f0*/  LOP3.LUT R5, R7.reuse, 0x7fffff, RZ, 0xc0, !PT ;  /* 0x007fffff07057812 */ /* 0x040fe400078ec0ff */
[----:B------:R-:W-:Y:S02]  /*6600*/  FSETP.NEU.FTZ.AND P0, PT, R7, R6, PT ;  /* 0x000000060700720b */ /* 0x000fe40003f1d000 */
[----:B------:R-:W-:Y:S02]  /*6610*/  LOP3.LUT R5, R5, 0x800000, RZ, 0xfc, !PT ;  /* 0x0080000005057812 */ /* 0x000fe400078efcff */
[----:B------:R-:W-:Y:S02]  /*6620*/  SEL R6, RZ, 0xffffffff, !P0 ;  /* 0xffffffffff067807 */ /* 0x000fe40004000000 */
[----:B------:R-:W-:Y:S02]  /*6630*/  LOP3.LUT R12, R12, R5, RZ, 0xc0, !PT ;  /* 0x000000050c0c7212 */ /* 0x000fe400078ec0ff */
[----:B------:R-:W-:-:S02]  /*6640*/  IADD3 R6, -R6, RZ, RZ ;  /* 0x000000ff06067210 */ /* 0x000fc40007ffe1ff */
[-C--:B------:R-:W-:Y:S02]  /*6650*/  SHF.R.U32.HI R12, RZ, R17.reuse, R12 ;  /* 0x00000011ff0c7219 */ /* 0x080fe4000001160c */
[----:B------:R-:W-:Y:S02]  /*6660*/  LOP3.LUT P1, RZ, R6, R17, R5, 0xf8, !PT ;  /* 0x0000001106ff7212 */ /* 0x000fe4000782f805 */
[C---:B------:R-:W-:Y:S02]  /*6670*/  LOP3.LUT P0, RZ, R12.reuse, 0x1, RZ, 0xc0, !PT ;  /* 0x000000010cff7812 */ /* 0x040fe4000780c0ff */
[----:B------:R-:W-:-:S04]  /*6680*/  LOP3.LUT P2, RZ, R12, 0x2, RZ, 0xc0, !PT ;  /* 0x000000020cff7812 */ /* 0x000fc8000784c0ff */
[----:B------:R-:W-:Y:S02]  /*6690*/  PLOP3.LUT P0, PT, P0, P1, P2, 0xe0, 0x0 ;  /* 0x000000000000781c */ /* 0x000fe40000703c20 */
[----:B------:R-:W-:Y:S02]  /*66a0*/  LOP3.LUT P1, RZ, R2, 0x7fffff, RZ, 0xc0, !PT ;  /* 0x007fffff02ff7812 */ /* 0x000fe4000782c0ff */
[----:B------:R-:W-:-:S05]  /*66b0*/  SEL R0, RZ, 0x1, !P0 ;  /* 0x00000001ff007807 */ /* 0x000fca0004000000 */
[----:B------:R-:W-:-:S05]  /*66c0*/  IMAD.MOV R0, RZ, RZ, -R0 ;  /* 0x000000ffff007224 */ /* 0x000fca00078e0a00 */
[----:B------:R-:W-:Y:S02]  /*66d0*/  ISETP.GE.AND P0, PT, R0, RZ, PT ;  /* 0x000000ff0000720c */ /* 0x000fe40003f06270 */
[----:B------:R-:W-:-:S04]  /*66e0*/  IADD3 R0, R16, -0xfc, RZ ;  /* 0xffffff0410007810 */ /* 0x000fc80007ffe0ff */
[----:B------:R-:W-:-:S07]  /*66f0*/  SHF.R.U32.HI R5, RZ, R0, R5 ;  /* 0x00000000ff057219 */ /* 0x000fce0000011605 */
[----:B------:R-:W-:-:S05]  /*6700*/  @!P0 IADD3 R5, R5, 0x1, RZ ;  /* 0x0000000105058810 */ /* 0x000fca0007ffe0ff */
[----:B------:R-:W-:-:S05]  /*6710*/  @!P1 IMAD.SHL.U32 R5, R5, 0x2, RZ ;  /* 0x0000000205059824 */ /* 0x000fca00078e00ff */
[----:B------:R-:W-:Y:S01]  /*6720*/  LOP3.LUT R5, R5, 0x80000000, R2, 0xf8, !PT ;  /* 0x8000000005057812 */ /* 0x000fe200078ef802 */
[----:B------:R-:W-:Y:S06]  /*6730*/  BRA `(.L_x_103) ;  /* 0x0000000000047947 */ /* 0x000fec0003800000 */
.L_x_104:
[----:B------:R1:W2:Y:S02]  /*6740*/  MUFU.RCP R5, R2 ;  /* 0x0000000200057308 */ /* 0x0002a40000001000 */
.L_x_103:
[----:B------:R-:W-:Y:S05]  /*6750*/  BSYNC B2 ;  /* 0x0000000000027941 */ /* 0x000fea0003800000 */
.L_x_101:
[----:B------:R-:W-:Y:S02]  /*6760*/  MOV R6, R13 ;  /* 0x0000000d00067202 */ /* 0x000fe40000000f00 */
[----:B------:R-:W-:-:S04]  /*6770*/  MOV R7, 0x0 ;  /* 0x0000000000077802 */ /* 0x000fc80000000f00 */
[----:B-12---:R-:W-:Y:S05]  /*6780*/  RET.REL.NODEC R6 `(_ZN7cutlass13device_kernelINS_4fmha6kernel28FmhaKernelTmaWarpSpecializedINS1_10collective30FmhaMainloopTmaWarpSpecializedINS_10bfloat16_tEffN4cute5tupleIJNS7_1CILi128EEENS9_ILi64EEESB_EEENS8_IJiNS9_ILi1EEENS8_IJiiEEEEEESF_SF_NS4_13DefaultFusionEJEEENS4_15FmhaFwdEpilogueIS6_fNS8_IJSB_SB_SB_EEEEENS2_23IndividualTileSchedulerEJEEEEEvNT_6ParamsE) ;  /* 0xffffff98061c7950 */ /* 0x006fea0003c3ffff */
.L_x_105:
[----:B------:R-:W-:-:S00]  /*6790*/  BRA `(.L_x_105) ;  /* 0xfffffffc00fc7947 */ /* 0x000fc0000383ffff */
[----:B------:R-:W-:-:S00]  /*67a0*/  NOP ;  /* 0x0000000000007918 */ /* 0x000fc00000000000 */
        /* <DEDUP_REMOVED lines=13> */
.L_x_106:


//--------------------- .nv.global.init           --------------------------
	.section	.nv.global.init,"aw",@progbits
.nv.global.init:
	.type		$str$24,@object
	.size		$str$24,($str$25 - $str$24)
$str$24:
        /*0000*/ 	.byte	0x28, 0x61, 0x64, 0x64, 0x72, 0x65, 0x73, 0x73, 0x20, 0x26, 0x20, 0x6d, 0x61, 0x73, 0x6b, 0x29
        /*0010*/ 	.byte	0x20, 0x3d, 0x3d, 0x20, 0x30, 0x00
	.type		$str$25,@object
	.size		$str$25,(__unnamed_1 - $str$25)
$str$25:
        /*0016*/ 	.byte	0x2f, 0x74, 0x6d, 0x70, 0x2f, 0x63, 0x75, 0x74, 0x6c, 0x61, 0x73, 0x73, 0x5f, 0x73, 0x77, 0x65
        /*0026*/ 	.byte	0x65, 0x70, 0x5f, 0x73, 0x72, 0x63, 0x2f, 0x69, 0x6e, 0x63, 0x6c, 0x75, 0x64, 0x65, 0x2f, 0x63
        /*0036*/ 	.byte	0x75, 0x74, 0x65, 0x2f, 0x70, 0x6f, 0x69, 0x6e, 0x74, 0x65, 0x72, 0x5f, 0x66, 0x6c, 0x61, 0x67
        /*0046*/ 	.byte	0x67, 0x65, 0x64, 0x2e, 0x68, 0x70, 0x70, 0x00
	.type		__unnamed_1,@object
	.size		__unnamed_1,(.L_0 - __unnamed_1)
__unnamed_1:
        /*004e*/ 	.byte	0x61, 0x75, 0x74, 0x6f, 0x20, 0x63, 0x75, 0x74, 0x65, 0x3a, 0x3a, 0x61, 0x73, 0x5f, 0x70, 0x6f
        /* <DEDUP_REMOVED lines=27> */
        /*020e*/ 	.byte	0x32, 0x30, 0x34, 0x38, 0x3e, 0x3e, 0x3e, 0x3e, 0x3e, 0x5d, 0x00
.L_0:


//--------------------- .nv.shared._ZN7cutlass13device_kernelINS_4fmha6kernel28FmhaKernelTmaWarpSpecializedINS1_10collective30FmhaMainloopTmaWarpSpecializedINS_10bfloat16_tEffN4cute5tupleIJNS7_1CILi128EEENS9_ILi64EEESB_EEENS8_IJiNS9_ILi1EEENS8_IJiiEEEEEESF_SF_NS4_13DefaultFusionEJEEENS4_15FmhaFwdEpilogueIS6_fNS8_IJSB_SB_SB_EEEEENS2_23IndividualTileSchedulerEJEEEEEvNT_6ParamsE --------------------------
	.section	.nv.shared._ZN7cutlass13device_kernelINS_4fmha6kernel28FmhaKernelTmaWarpSpecializedINS1_10collective30FmhaMainloopTmaWarpSpecializedINS_10bfloat16_tEffN4cute5tupleIJNS7_1CILi128EEENS9_ILi64EEESB_EEENS8_IJiNS9_ILi1EEENS8_IJiiEEEEEESF_SF_NS4_13DefaultFusionEJEEENS4_15FmhaFwdEpilogueIS6_fNS8_IJSB_SB_SB_EEEEENS2_23IndividualTileSchedulerEJEEEEEvNT_6ParamsE,"aw",@nobits
	.sectionflags	@""
	.align	16
	.zero		1024


//--------------------- .nv.shared.reserved.0     --------------------------
	.section	.nv.shared.reserved.0,"aw",@nobits
	.weak		__nv_reservedSMEM_offset_0_alias
	.size		__nv_reservedSMEM_offset_0_alias, 0, 0
	.other		__nv_reservedSMEM_offset_0_alias,@"STO_CUDA_RESERVED_SHARED STV_DEFAULT"
__nv_reservedSMEM_offset_0_alias:
	.zero		0


//--------------------- .nv.global                --------------------------
	.section	.nv.global,"aw",@nobits
.nv.global:
	.type		_ZN39_INTERNAL_711328b1_4_k_cu_af1ff224_27824cute1_E,@object
	.size		_ZN39_INTERNAL_711328b1_4_k_cu_af1ff224_27824cute1_E,(_ZN39_INTERNAL_711328b1_4_k_cu_af1ff224_27824cuda3std3__45__cpo6cbeginE - _ZN39_INTERNAL_711328b1_4_k_cu_af1ff224_27824cute1_E)
_ZN39_INTERNAL_711328b1_4_k_cu_af1ff224_27824cute1_E:
	.zero		1
	.type		_ZN39_INTERNAL_711328b1_4_k_cu_af1ff224_27824cuda3std3__45__cpo6cbeginE,@object
	.size		_ZN39_INTERNAL_711328b1_4_k_cu_af1ff224_27824cuda3std3__45__cpo6cbeginE,(_ZN39_INTERNAL_711328b1_4_k_cu_af1ff224_27824cuda3std3__48in_placeE - _ZN39_INTERNAL_711328b1_4_k_cu_af1ff224_27824cuda3std3__45__cpo6cbeginE)
_ZN39_INTERNAL_711328b1_4_k_cu_af1ff224_27824cuda3std3__45__cpo6cbeginE:
	.zero		1
	.type		_ZN39_INTERNAL_711328b1_4_k_cu_af1ff224_27824cuda3std3__48in_placeE,@object
	.size		_ZN39_INTERNAL_711328b1_4_k_cu_af1ff224_27824cuda3std3__48in_placeE,(_ZN39_INTERNAL_711328b1_4_k_cu_af1ff224_27824cuda3std6ranges3__45__cpo9iter_moveE - _ZN39_INTERNAL_711328b1_4_k_cu_af1ff224_27824cuda3std3__48in_placeE)
_ZN39_INTERNAL_711328b1_4_k_cu_af1ff224_27824cuda3std3__48in_placeE:
	.zero		1
	.type		_ZN39_INTERNAL_711328b1_4_k_cu_af1ff224_27824cuda3std6ranges3__45__cpo9iter_moveE,@object
	.size		_ZN39_INTERNAL_711328b1_4_k_cu_af1ff224_27824cuda3std6ranges3__45__cpo9iter_moveE,(_ZN39_INTERNAL_711328b1_4_k_cu_af1ff224_27824cuda3std3__45__cpo5beginE - _ZN39_INTERNAL_711328b1_4_k_cu_af1ff224_27824cuda3std6ranges3__45__cpo9iter_moveE)
_ZN39_INTERNAL_711328b1_4_k_cu_af1ff224_27824cuda3std6ranges3__45__cpo9iter_moveE:
	.zero		1
	.type		_ZN39_INTERNAL_711328b1_4_k_cu_af1ff224_27824cuda3std3__45__cpo5beginE,@object
	.size		_ZN39_INTERNAL_711328b1_4_k_cu_af1ff224_27824cuda3std3__45__cpo5beginE,(_ZN39_INTERNAL_711328b1_4_k_cu_af1ff224_27824cuda3std3__441_GLOBAL__N__711328b1_4_k_cu_af1ff224_27826ignoreE - _ZN39_INTERNAL_711328b1_4_k_cu_af1ff224_27824cuda3std3__45__cpo5beginE)
_ZN39_INTERNAL_711328b1_4_k_cu_af1ff224_27824cuda3std3__45__cpo5beginE:
	.zero		1
	.type		_ZN39_INTERNAL_711328b1_4_k_cu_af1ff224_27824cuda3std3__441_GLOBAL__N__711328b1_4_k_cu_af1ff224_27826ignoreE,@object
	.size		_ZN39_INTERNAL_711328b1_4_k_cu_af1ff224_27824cuda3std3__441_GLOBAL__N__711328b1_4_k_cu_af1ff224_27826ignoreE,(_ZN39_INTERNAL_711328b1_4_k_cu_af1ff224_27824cute7productE - _ZN39_INTERNAL_711328b1_4_k_cu_af1ff224_27824cuda3std3__441_GLOBAL__N__711328b1_4_k_cu_af1ff224_27826ignoreE)
_ZN39_INTERNAL_711328b1_4_k_cu_af1ff224_27824cuda3std3__441_GLOBAL__N__711328b1_4_k_cu_af1ff224_27826ignoreE:
	.zero		1
	.type		_ZN39_INTERNAL_711328b1_4_k_cu_af1ff224_27824cute7productE,@object
	.size		_ZN39_INTERNAL_711328b1_4_k_cu_af1ff224_27824cute7productE,(_ZN39_INTERNAL_711328b1_4_k_cu_af1ff224_27824cuda3std3__45__cpo3endE - _ZN39_INTERNAL_711328b1_4_k_cu_af1ff224_27824cute7productE)
_ZN39_INTERNAL_711328b1_4_k_cu_af1ff224_27824cute7productE:
	.zero		1
	.type		_ZN39_INTERNAL_711328b1_4_k_cu_af1ff224_27824cuda3std3__45__cpo3endE,@object
	.size		_ZN39_INTERNAL_711328b1_4_k_cu_af1ff224_27824cuda3std3__45__cpo3endE,(_ZN39_INTERNAL_711328b1_4_k_cu_af1ff224_27824cuda3std3__419piecewise_constructE - _ZN39_INTERNAL_711328b1_4_k_cu_af1ff224_27824cuda3std3__45__cpo3endE)
_ZN39_INTERNAL_711328b1_4_k_cu_af1ff224_27824cuda3std3__45__cpo3endE:
	.zero		1
	.type		_ZN39_INTERNAL_711328b1_4_k_cu_af1ff224_27824cuda3std3__419piecewise_constructE,@object
	.size		_ZN39_INTERNAL_711328b1_4_k_cu_af1ff224_27824cuda3std3__419piecewise_constructE,(_ZN39_INTERNAL_711328b1_4_k_cu_af1ff224_27824cuda3std3__45__cpo4cendE - _ZN39_INTERNAL_711328b1_4_k_cu_af1ff224_27824cuda3std3__419piecewise_constructE)
_ZN39_INTERNAL_711328b1_4_k_cu_af1ff224_27824cuda3std3__419piecewise_constructE:
	.zero		1
	.type		_ZN39_INTERNAL_711328b1_4_k_cu_af1ff224_27824cuda3std3__45__cpo4cendE,@object
	.size		_ZN39_INTERNAL_711328b1_4_k_cu_af1ff224_27824cuda3std3__45__cpo4cendE,(_ZN39_INTERNAL_711328b1_4_k_cu_af1ff224_27824cuda3std6ranges3__45__cpo4swapE - _ZN39_INTERNAL_711328b1_4_k_cu_af1ff224_27824cuda3std3__45__cpo4cendE)
_ZN39_INTERNAL_711328b1_4_k_cu_af1ff224_27824cuda3std3__45__cpo4cendE:
	.zero		1
	.type		_ZN39_INTERNAL_711328b1_4_k_cu_af1ff224_27824cuda3std6ranges3__45__cpo4swapE,@object
	.size		_ZN39_INTERNAL_711328b1_4_k_cu_af1ff224_27824cuda3std6ranges3__45__cpo4swapE,(.L_8 - _ZN39_INTERNAL_711328b1_4_k_cu_af1ff224_27824cuda3std6ranges3__45__cpo4swapE)
_ZN39_INTERNAL_711328b1_4_k_cu_af1ff224_27824cuda3std6ranges3__45__cpo4swapE:
	.zero		1
.L_8:


//--------------------- .nv.constant0._ZN7cutlass13device_kernelINS_4fmha6kernel28FmhaKernelTmaWarpSpecializedINS1_10collective30FmhaMainloopTmaWarpSpecializedINS_10bfloat16_tEffN4cute5tupleIJNS7_1CILi128EEENS9_ILi64EEESB_EEENS8_IJiNS9_ILi1EEENS8_IJiiEEEEEESF_SF_NS4_13DefaultFusionEJEEENS4_15FmhaFwdEpilogueIS6_fNS8_IJSB_SB_SB_EEEEENS2_23IndividualTileSchedulerEJEEEEEvNT_6ParamsE --------------------------
	.section	.nv.constant0._ZN7cutlass13device_kernelINS_4fmha6kernel28FmhaKernelTmaWarpSpecializedINS1_10collective30FmhaMainloopTmaWarpSpecializedINS_10bfloat16_tEffN4cute5tupleIJNS7_1CILi128EEENS9_ILi64EEESB_EEENS8_IJiNS9_ILi1EEENS8_IJiiEEEEEESF_SF_NS4_13DefaultFusionEJEEENS4_15FmhaFwdEpilogueIS6_fNS8_IJSB_SB_SB_EEEEENS2_23IndividualTileSchedulerEJEEEEEvNT_6ParamsE,"a",@progbits
	.sectionflags	@""
	.align	4
.nv.constant0._ZN7cutlass13device_kernelINS_4fmha6kernel28FmhaKernelTmaWarpSpecializedINS1_10collective30FmhaMainloopTmaWarpSpecializedINS_10bfloat16_tEffN4cute5tupleIJNS7_1CILi128EEENS9_ILi64EEESB_EEENS8_IJiNS9_ILi1EEENS8_IJiiEEEEEESF_SF_NS4_13DefaultFusionEJEEENS4_15FmhaFwdEpilogueIS6_fNS8_IJSB_SB_SB_EEEEENS2_23IndividualTileSchedulerEJEEEEEvNT_6ParamsE:
	.zero		2688


//--------------------- SYMBOLS --------------------------

	.type		.nv.reservedSmem.offset0,@object
	.size		.nv.reservedSmem.offset0,0x4
	.type		__assertfail,@function
